	.target	sm_90a

	.elftype	@"ET_EXEC"


//--------------------- .note.nv.tkinfo           --------------------------
	.section	.note.nv.tkinfo,"",@"SHT_NOTE"
	.sectionflags	@"SHF_NOTE_NV_TKINFO"
	.tkinfo
        /*0018*/ 	.word	0x00000002
        /*0030*/ 	.string	""
        /*0030*/ 	.string	"ptxas"
        /*0030*/ 	.string	"Cuda compilation tools, release 13.0, V13.0.88"
        /*0030*/ 	.string	"Build cuda_13.0.r13.0/compiler.36424714_0"
        /*0030*/ 	.string	"-v  -suppress-debug-info  -lineinfo  -arch sm_90a "



//--------------------- .note.nv.cuinfo           --------------------------
	.section	.note.nv.cuinfo,"",@"SHT_NOTE"
	.sectionflags	@"SHF_NOTE_NV_CUINFO"
        /*0018*/ 	.short	0x0002
        /*001a*/ 	.short	0x005a
        /*001c*/ 	.short	0x0082
	.zero		2


//--------------------- .nv.info                  --------------------------
	.section	.nv.info,"",@"SHT_CUDA_INFO"
	.align	4


	//----- nvinfo : EIATTR_REGCOUNT
	.align		4
        /*0000*/ 	.byte	0x04, 0x2f
        /*0002*/ 	.short	(.L_1 - .L_0)
	.align		4
.L_0:
        /*0004*/ 	.word	index@(gluon_wgmma)
        /*0008*/ 	.word	0x0000003a


	//----- nvinfo : EIATTR_FRAME_SIZE
	.align		4
.L_1:
        /*000c*/ 	.byte	0x04, 0x11
        /*000e*/ 	.short	(.L_3 - .L_2)
	.align		4
.L_2:
        /*0010*/ 	.word	index@(gluon_wgmma)
        /*0014*/ 	.word	0x00000000


	//----- nvinfo : EIATTR_MIN_STACK_SIZE
	.align		4
.L_3:
        /*0018*/ 	.byte	0x04, 0x12
        /*001a*/ 	.short	(.L_5 - .L_4)
	.align		4
.L_4:
        /*001c*/ 	.word	index@(gluon_wgmma)
        /*0020*/ 	.word	0x00000000
.L_5:


//--------------------- .nv.compat                --------------------------
	.section	.nv.compat,"",@"SHT_CUDA_COMPAT_INFO"
	.align	4
        /*0000*/ 	.byte	0x02, 0x09, 0x01, 0x00, 0x02, 0x02, 0x04, 0x00, 0x02, 0x05, 0x05, 0x00, 0x03, 0x07, 0x01, 0x01
        /*0010*/ 	.byte	0x02, 0x03, 0x03, 0x00, 0x02, 0x06, 0x01, 0x00, 0x04, 0x0b, 0x08, 0x00, 0x00, 0x00, 0x00, 0x00
        /*0020*/ 	.byte	0x00, 0x00, 0x00, 0x00


//--------------------- .nv.info.gluon_wgmma      --------------------------
	.section	.nv.info.gluon_wgmma,"",@"SHT_CUDA_INFO"
	.sectionflags	@""
	.align	4


	//----- nvinfo : EIATTR_CUDA_API_VERSION
	.align		4
        /*0000*/ 	.byte	0x04, 0x37
        /*0002*/ 	.short	(.L_7 - .L_6)
.L_6:
        /*0004*/ 	.word	0x00000082


	//----- nvinfo : EIATTR_KPARAM_INFO
	.align		4
.L_7:
        /*0008*/ 	.byte	0x04, 0x17
        /*000a*/ 	.short	(.L_9 - .L_8)
.L_8:
        /*000c*/ 	.word	0x00000000
        /*0010*/ 	.short	0x000a
        /*0012*/ 	.short	0x0048
        /*0014*/ 	.byte	0x00, 0xf4, 0x21, 0x00


	//----- nvinfo : EIATTR_KPARAM_INFO
	.align		4
.L_9:
        /*0018*/ 	.byte	0x04, 0x17
        /*001a*/ 	.short	(.L_11 - .L_10)
.L_10:
        /*001c*/ 	.word	0x00000000
        /*0020*/ 	.short	0x0009
        /*0022*/ 	.short	0x0040
        /*0024*/ 	.byte	0x00, 0xf4, 0x21, 0x00


	//----- nvinfo : EIATTR_KPARAM_INFO
	.align		4
.L_11:
        /*0028*/ 	.byte	0x04, 0x17
        /*002a*/ 	.short	(.L_13 - .L_12)
.L_12:
        /*002c*/ 	.word	0x00000000
        /*0030*/ 	.short	0x0008
        /*0032*/ 	.short	0x0038
        /*0034*/ 	.byte	0x00, 0xf0, 0x21, 0x00


	//----- nvinfo : EIATTR_KPARAM_INFO
	.align		4
.L_13:
        /*0038*/ 	.byte	0x04, 0x17
        /*003a*/ 	.short	(.L_15 - .L_14)
.L_14:
        /*003c*/ 	.word	0x00000000
        /*0040*/ 	.short	0x0007
        /*0042*/ 	.short	0x0030
        /*0044*/ 	.byte	0x00, 0xf0, 0x21, 0x00


	//----- nvinfo : EIATTR_KPARAM_INFO
	.align		4
.L_15:
        /*0048*/ 	.byte	0x04, 0x17
        /*004a*/ 	.short	(.L_17 - .L_16)
.L_16:
        /*004c*/ 	.word	0x00000000
        /*0050*/ 	.short	0x0006
        /*0052*/ 	.short	0x0028
        /*0054*/ 	.byte	0x00, 0xf0, 0x21, 0x00


	//----- nvinfo : EIATTR_KPARAM_INFO
	.align		4
.L_17:
        /*0058*/ 	.byte	0x04, 0x17
        /*005a*/ 	.short	(.L_19 - .L_18)
.L_18:
        /*005c*/ 	.word	0x00000000
        /*0060*/ 	.short	0x0005
        /*0062*/ 	.short	0x0020
        /*0064*/ 	.byte	0x00, 0xf0, 0x11, 0x00


	//----- nvinfo : EIATTR_KPARAM_INFO
	.align		4
.L_19:
        /*0068*/ 	.byte	0x04, 0x17
        /*006a*/ 	.short	(.L_21 - .L_20)
.L_20:
        /*006c*/ 	.word	0x00000000
        /*0070*/ 	.short	0x0004
        /*0072*/ 	.short	0x001c
        /*0074*/ 	.byte	0x00, 0xf0, 0x11, 0x00


	//----- nvinfo : EIATTR_KPARAM_INFO
	.align		4
.L_21:
        /*0078*/ 	.byte	0x04, 0x17
        /*007a*/ 	.short	(.L_23 - .L_22)
.L_22:
        /*007c*/ 	.word	0x00000000
        /*0080*/ 	.short	0x0003
        /*0082*/ 	.short	0x0018
        /*0084*/ 	.byte	0x00, 0xf0, 0x11, 0x00


	//----- nvinfo : EIATTR_KPARAM_INFO
	.align		4
.L_23:
        /*0088*/ 	.byte	0x04, 0x17
        /*008a*/ 	.short	(.L_25 - .L_24)
.L_24:
        /*008c*/ 	.word	0x00000000
        /*0090*/ 	.short	0x0002
        /*0092*/ 	.short	0x0010
        /*0094*/ 	.byte	0x00, 0xf4, 0x21, 0x00


	//----- nvinfo : EIATTR_KPARAM_INFO
	.align		4
.L_25:
        /*0098*/ 	.byte	0x04, 0x17
        /*009a*/ 	.short	(.L_27 - .L_26)
.L_26:
        /*009c*/ 	.word	0x00000000
        /*00a0*/ 	.short	0x0001
        /*00a2*/ 	.short	0x0008
        /*00a4*/ 	.byte	0x00, 0xf4, 0x21, 0x00


	//----- nvinfo : EIATTR_KPARAM_INFO
	.align		4
.L_27:
        /*00a8*/ 	.byte	0x04, 0x17
        /*00aa*/ 	.short	(.L_29 - .L_28)
.L_28:
        /*00ac*/ 	.word	0x00000000
        /*00b0*/ 	.short	0x0000
        /*00b2*/ 	.short	0x0000
        /*00b4*/ 	.byte	0x00, 0xf4, 0x21, 0x00


	//----- nvinfo : EIATTR_SPARSE_MMA_MASK
	.align		4
.L_29:
        /*00b8*/ 	.byte	0x03, 0x50
        /*00ba*/ 	.short	0x0000


	//----- nvinfo : EIATTR_MAXREG_COUNT
	.align		4
        /*00bc*/ 	.byte	0x03, 0x1b
        /*00be*/ 	.short	0x00ff


	//----- nvinfo : EIATTR_NUM_BARRIERS
	.align		4
        /*00c0*/ 	.byte	0x02, 0x4c
        /*00c2*/ 	.byte	0x01
	.zero		1


	//----- nvinfo : EIATTR_MERCURY_ISA_VERSION
	.align		4
        /*00c4*/ 	.byte	0x03, 0x5f
        /*00c6*/ 	.short	0x0101


	//----- nvinfo : EIATTR_INT_WARP_WIDE_INSTR_OFFSETS
	.align		4
        /*00c8*/ 	.byte	0x04, 0x31
        /*00ca*/ 	.short	(.L_31 - .L_30)


	//   ....[0]....
.L_30:
        /*00cc*/ 	.word	0x00001360


	//   ....[1]....
        /*00d0*/ 	.word	0x00001380


	//   ....[2]....
        /*00d4*/ 	.word	0x00001390


	//   ....[3]....
        /*00d8*/ 	.word	0x000013a0


	//   ....[4]....
        /*00dc*/ 	.word	0x000014b0


	//   ....[5]....
        /*00e0*/ 	.word	0x00001750


	//   ....[6]....
        /*00e4*/ 	.word	0x00001760


	//   ....[7]....
        /*00e8*/ 	.word	0x000017d0


	//   ....[8]....
        /*00ec*/ 	.word	0x000017e0


	//   ....[9]....
        /*00f0*/ 	.word	0x00001d30


	//   ....[10]....
        /*00f4*/ 	.word	0x00001d40


	//----- nvinfo : EIATTR_COOP_GROUP_MASK_REGIDS
	.align		4
.L_31:
        /*00f8*/ 	.byte	0x04, 0x29
        /*00fa*/ 	.short	(.L_33 - .L_32)


	//   ....[0]....
.L_32:
        /*00fc*/ 	.word	0xffffffff


	//   ....[1]....
        /*0100*/ 	.word	0xffffffff


	//   ....[2]....
        /*0104*/ 	.word	0xffffffff


	//----- nvinfo : EIATTR_COOP_GROUP_INSTR_OFFSETS
	.align		4
.L_33:
        /*0108*/ 	.byte	0x04, 0x28
        /*010a*/ 	.short	(.L_35 - .L_34)


	//   ....[0]....
.L_34:
        /*010c*/ 	.word	0x00000150


	//   ....[1]....
        /*0110*/ 	.word	0x00000700


	//   ....[2]....
        /*0114*/ 	.word	0x00000cf0


	//----- nvinfo : EIATTR_MBARRIER_INSTR_OFFSETS
	.align		4
.L_35:
        /*0118*/ 	.byte	0x04, 0x39
        /*011a*/ 	.short	(.L_37 - .L_36)


	//   ....[0]....
.L_36:
        /*011c*/ 	.word	0x00001500
        /*0120*/ 	.word	0x000000ff
        /*0124*/ 	.word	0x00010000
        /*0128*/ 	.short	0x0100
        /*012a*/ 	.byte	0x10
	.zero		1


	//   ....[1]....
        /*012c*/ 	.word	0x00001520
        /*0130*/ 	.word	0x000000ff
        /*0134*/ 	.word	0x00010008
        /*0138*/ 	.short	0x0100
        /*013a*/ 	.byte	0x10
	.zero		1


	//   ....[2]....
        /*013c*/ 	.word	0x00001550
        /*0140*/ 	.word	0x000000ff
        /*0144*/ 	.word	0x00010010
        /*0148*/ 	.short	0x0100
        /*014a*/ 	.byte	0x10
	.zero		1


	//   ....[3]....
        /*014c*/ 	.word	0x00001570
        /*0150*/ 	.word	0x000000ff
        /*0154*/ 	.word	0x00010018
        /*0158*/ 	.short	0x0100
        /*015a*/ 	.byte	0x10
	.zero		1


	//   ....[4]....
        /*015c*/ 	.word	0x00001890
        /*0160*/ 	.word	0x000000ff
        /*0164*/ 	.word	0x00010000
        /*0168*/ 	.short	0x010a
        /*016a*/ 	.byte	0x11
	.zero		1


	//   ....[5]....
        /*016c*/ 	.word	0x00001bd0
        /*0170*/ 	.word	0x000000ff
        /*0174*/ 	.word	0x00010000
        /*0178*/ 	.short	0x0108
        /*017a*/ 	.byte	0x10
	.zero		1


	//   ....[6]....
        /*017c*/ 	.word	0x00001cf0
        /*0180*/ 	.word	0x000000ff
        /*0184*/ 	.word	0x00010008
        /*0188*/ 	.short	0x0108
        /*018a*/ 	.byte	0x10
	.zero		1


	//   ....[7]....
        /*018c*/ 	.word	0x00001d70
        /*0190*/ 	.word	0x000000ff
        /*0194*/ 	.word	0x00010010
        /*0198*/ 	.short	0x0108
        /*019a*/ 	.byte	0x10
	.zero		1


	//   ....[8]....
        /*019c*/ 	.word	0x00001d90
        /*01a0*/ 	.word	0x000000ff
        /*01a4*/ 	.word	0x00010018
        /*01a8*/ 	.short	0x0108
        /*01aa*/ 	.byte	0x10
	.zero		1


	//   ....[9]....
        /*01ac*/ 	.word	0x00001e60
        /*01b0*/ 	.word	0x000000ff
        /*01b4*/ 	.word	0x00010000
        /*01b8*/ 	.short	0x010a
        /*01ba*/ 	.byte	0x11
	.zero		1


	//----- nvinfo : EIATTR_NUM_MBARRIERS
	.align		4
.L_37:
        /*01bc*/ 	.byte	0x03, 0x38
        /*01be*/ 	.short	0x0004


	//----- nvinfo : EIATTR_EXIT_INSTR_OFFSETS
	.align		4
        /*01c0*/ 	.byte	0x04, 0x1c
        /*01c2*/ 	.short	(.L_39 - .L_38)


	//   ....[0]....
.L_38:
        /*01c4*/ 	.word	0x00001e50


	//----- nvinfo : EIATTR_REQNTID
	.align		4
.L_39:
        /*01c8*/ 	.byte	0x04, 0x10
        /*01ca*/ 	.short	(.L_41 - .L_40)
.L_40:
        /*01cc*/ 	.word	0x00000080
        /*01d0*/ 	.word	0x00000001
        /*01d4*/ 	.word	0x00000001


	//----- nvinfo : EIATTR_CRS_STACK_SIZE
	.align		4
.L_41:
        /*01d8*/ 	.byte	0x04, 0x1e
        /*01da*/ 	.short	(.L_43 - .L_42)
.L_42:
        /*01dc*/ 	.word	0x00000000


	//----- nvinfo : EIATTR_CBANK_PARAM_SIZE
	.align		4
.L_43:
        /*01e0*/ 	.byte	0x03, 0x19
        /*01e2*/ 	.short	0x0050


	//----- nvinfo : EIATTR_PARAM_CBANK
	.align		4
        /*01e4*/ 	.byte	0x04, 0x0a
        /*01e6*/ 	.short	(.L_45 - .L_44)
	.align		4
.L_44:
        /*01e8*/ 	.word	index@(.nv.constant0.gluon_wgmma)
        /*01ec*/ 	.short	0x0210
        /*01ee*/ 	.short	0x0050


	//----- nvinfo : EIATTR_SW_WAR
	.align		4
.L_45:
        /*01f0*/ 	.byte	0x04, 0x36
        /*01f2*/ 	.short	(.L_47 - .L_46)
.L_46:
        /*01f4*/ 	.word	0x00000008
.L_47:


//--------------------- .nv.callgraph             --------------------------
	.section	.nv.callgraph,"",@"SHT_CUDA_CALLGRAPH"
	.align	4
	.sectionentsize	8
	.align		4
        /*0000*/ 	.word	0x00000000
	.align		4
        /*0004*/ 	.word	0xffffffff
	.align		4
        /*0008*/ 	.word	0x00000000
	.align		4
        /*000c*/ 	.word	0xfffffffe
	.align		4
        /*0010*/ 	.word	0x00000000
	.align		4
        /*0014*/ 	.word	0xfffffffd
	.align		4
        /*0018*/ 	.word	0x00000000
	.align		4
        /*001c*/ 	.word	0xfffffffc


//--------------------- .text.gluon_wgmma         --------------------------
	.section	.text.gluon_wgmma,"ax",@progbits
	.align	128
        .global         gluon_wgmma
        .type           gluon_wgmma,@function
        .size           gluon_wgmma,(.L_x_52 - gluon_wgmma)
        .other          gluon_wgmma,@"STO_CUDA_ENTRY STV_DEFAULT"
gluon_wgmma:
.text.gluon_wgmma:
[----:B------:R-:W-:Y:S01]  /*0000*/  LDC R1, c[0x0][0x28] ;  /* 0x00000a00ff017b82 */ /* 0x000fe20000000800 */
[----:B------:R-:W1:Y:S07]  /*0010*/  S2R R0, SR_TID.X ;  /* 0x0000000000007919 */ /* 0x000e6e0000002100 */
[----:B------:R-:W2:Y:S01]  /*0020*/  S2UR UR4, SR_CgaCtaId ;  /* 0x00000000000479c3 */ /* 0x000ea20000008800 */
[----:B------:R-:W-:Y:S01]  /*0030*/  UMOV UR16, 0x400 ;  /* 0x0000040000107882 */ /* 0x000fe20000000000 */
[----:B------:R-:W-:Y:S01]  /*0040*/  ULDC UR6, c[0x0][0xc] ;  /* 0x0000030000067ab9 */ /* 0x000fe20000000800 */
[----:B------:R-:W-:Y:S01]  /*0050*/  ULDC.64 UR28, c[0x0][0x250] ;  /* 0x00009400001c7ab9 */ /* 0x000fe20000000a00 */
[----:B------:R-:W-:Y:S04]  /*0060*/  BSSY B0, `(.L_x_0) ;  /* 0x000001f000007945 */ /* 0x000fe80003800000 */
[----:B------:R-:W3:Y:S08]  /*0070*/  LDC R2, c[0x0][0x228] ;  /* 0x00008a00ff027b82 */ /* 0x000ef00000000800 */
[----:B------:R-:W4:Y:S08]  /*0080*/  LDC R8, c[0x0][0x230] ;  /* 0x00008c00ff087b82 */ /* 0x000f300000000800 */
[----:B------:R-:W-:Y:S01]  /*0090*/  S2UR UR30, SR_CTAID.Y ;  /* 0x00000000001e79c3 */ /* 0x000fe20000002600 */
[----:B--2---:R-:W-:-:S03]  /*00a0*/  ULEA UR16, UR4, UR16, 0x18 ;  /* 0x0000001004107291 */ /* 0x004fc6000f8ec03f */
[----:B------:R-:W-:Y:S01]  /*00b0*/  ULDC UR4, c[0x0][0x10] ;  /* 0x0000040000047ab9 */ /* 0x000fe20000000800 */
[----:B-1----:R-:W-:-:S03]  /*00c0*/  LOP3.LUT R6, R0, 0x7f, RZ, 0xc0, !PT ;  /* 0x0000007f00067812 */ /* 0x002fc600078ec0ff */
[----:B------:R-:W1:Y:S01]  /*00d0*/  S2UR UR5, SR_CTAID.Z ;  /* 0x00000000000579c3 */ /* 0x000e620000002700 */
[----:B---3--:R-:W-:Y:S01]  /*00e0*/  VIADD R2, R2, 0xffffffff ;  /* 0xffffffff02027836 */ /* 0x008fe20000000000 */
[C---:B------:R-:W-:Y:S02]  /*00f0*/  ISETP.GE.U32.AND P0, PT, R6.reuse, 0x20, PT ;  /* 0x000000200600780c */ /* 0x040fe40003f06070 */
[C---:B------:R-:W-:Y:S02]  /*0100*/  ISETP.NE.U32.AND P2, PT, R6.reuse, RZ, PT ;  /* 0x000000ff0600720c */ /* 0x040fe40003f45070 */
[----:B------:R-:W-:Y:S02]  /*0110*/  LEA R11, R6, UR16, 0x2 ;  /* 0x00000010060b7c11 */ /* 0x000fe4000f8e10ff */
[----:B------:R-:W2:Y:S01]  /*0120*/  S2UR UR31, SR_CTAID.X ;  /* 0x00000000001f79c3 */ /* 0x000ea20000002500 */
[----:B----4-:R-:W-:-:S06]  /*0130*/  VIADD R9, R8, 0xffffffff ;  /* 0xffffffff08097836 */ /* 0x010fcc0000000000 */
[----:B------:R3:W-:Y:S01]  /*0140*/  @!P0 STS [R11], RZ ;  /* 0x000000ff0b008388 */ /* 0x0007e20000000800 */
[----:B------:R-:W-:-:S03]  /*0150*/  NOP ;  /* 0x0000000000007918 */ /* 0x000fc60000000000 */
[----:B------:R3:W-:Y:S01]  /*0160*/  @!P2 STS [UR16+0x24], R2 ;  /* 0x00002402ff00a988 */ /* 0x0007e20008000810 */
[----:B-1----:R-:W-:-:S03]  /*0170*/  UIMAD UR4, UR5, UR4, UR30 ;  /* 0x00000004050472a4 */ /* 0x002fc6000f8e021e */
[----:B------:R3:W-:Y:S01]  /*0180*/  @!P2 STS [UR16+0x20], R9 ;  /* 0x00002009ff00a988 */ /* 0x0007e20008000810 */
[----:B--2---:R-:W-:-:S04]  /*0190*/  UIMAD UR4, UR4, UR6, UR31 ;  /* 0x00000006040472a4 */ /* 0x004fc8000f8e021f */
[----:B------:R-:W-:-:S03]  /*01a0*/  UIMAD UR5, UR4, 0x180, URZ ;  /* 0x00000180040578a4 */ /* 0x000fc6000f8e023f */
[----:B------:R-:W-:Y:S01]  /*01b0*/  UMOV UR4, URZ ;  /* 0x0000003f00047c82 */ /* 0x000fe20008000000 */
[----:B------:R-:W-:-:S04]  /*01c0*/  UIADD3 UR24, UP0, UR5, UR28, URZ ;  /* 0x0000001c05187290 */ /* 0x000fc8000ff1e03f */
[----:B------:R-:W-:Y:S01]  /*01d0*/  ULEA.HI.X.SX32 UR25, UR5, UR29, 0x1, UP0 ;  /* 0x0000001d05197291 */ /* 0x000fe200080f0e3f */
[----:B---3--:R-:W-:Y:S11]  /*01e0*/  @P2 BRA `(.L_x_1) ;  /* 0x0000000000182947 */ /* 0x008ff60003800000 */
[----:B------:R-:W1:Y:S01]  /*01f0*/  LDS R3, [UR16+0x8] ;  /* 0x00000810ff037984 */ /* 0x000e620008000800 */
[----:B------:R-:W2:Y:S01]  /*0200*/  LDC.64 R12, c[0x0][0x210] ;  /* 0x00008400ff0c7b82 */ /* 0x000ea20000000a00 */
[----:B------:R-:W-:Y:S02]  /*0210*/  IMAD.MOV.U32 R4, RZ, RZ, 0x70 ;  /* 0x00000070ff047424 */ /* 0x000fe400078e00ff */
[----:B--2---:R2:W-:Y:S03]  /*0220*/  STS.64 [UR16], R12 ;  /* 0x0000000cff007988 */ /* 0x0045e60008000a10 */
[----:B-1----:R-:W-:-:S05]  /*0230*/  LOP3.LUT R3, R3, 0x10, R4, 0xd8, !PT ;  /* 0x0000001003037812 */ /* 0x002fca00078ed804 */
[----:B------:R2:W-:Y:S02]  /*0240*/  STS [UR16+0x8], R3 ;  /* 0x00000803ff007988 */ /* 0x0005e40008000810 */
.L_x_1:
[----:B------:R-:W-:Y:S05]  /*0250*/  BSYNC B0 ;  /* 0x0000000000007941 */ /* 0x000fea0003800000 */
.L_x_0:
[----:B------:R-:W-:Y:S04]  /*0260*/  BSSY B0, `(.L_x_2) ;  /* 0x000000a000007945 */ /* 0x000fe80003800000 */
[----:B------:R-:W-:Y:S05]  /*0270*/  @P2 BRA `(.L_x_3) ;  /* 0x0000000000202947 */ /* 0x000fea0003800000 */
[----:B--2---:R-:W1:Y:S01]  /*0280*/  LDS R3, [UR16+0x34] ;  /* 0x00003410ff037984 */ /* 0x004e620008000800 */
[----:B------:R-:W-:Y:S02]  /*0290*/  IMAD.MOV.U32 R4, RZ, RZ, 0x3f000000 ;  /* 0x3f000000ff047424 */ /* 0x000fe400078e00ff */
[----:B------:R-:W-:Y:S01]  /*02a0*/  @!P2 IMAD.MOV.U32 R5, RZ, RZ, 0x3f ;  /* 0x0000003fff05a424 */ /* 0x000fe200078e00ff */
[----:B------:R-:W2:Y:S02]  /*02b0*/  @!P2 LDS R10, [UR16+0x38] ;  /* 0x00003810ff0aa984 */ /* 0x000ea40008000800 */
[----:B-1----:R-:W-:Y:S02]  /*02c0*/  LOP3.LUT R3, R3, 0xff000000, R4, 0xb8, !PT ;  /* 0xff00000003037812 */ /* 0x002fe400078eb804 */
[----:B--2---:R-:W-:-:S03]  /*02d0*/  @!P2 LOP3.LUT R4, R10, 0xff, R5, 0xb8, !PT ;  /* 0x000000ff0a04a812 */ /* 0x004fc600078eb805 */
[----:B------:R1:W-:Y:S04]  /*02e0*/  STS [UR16+0x34], R3 ;  /* 0x00003403ff007988 */ /* 0x0003e80008000810 */
[----:B------:R1:W-:Y:S02]  /*02f0*/  @!P2 STS [UR16+0x38], R4 ;  /* 0x00003804ff00a988 */ /* 0x0003e40008000810 */
.L_x_3:
[----:B------:R-:W-:Y:S05]  /*0300*/  BSYNC B0 ;  /* 0x0000000000007941 */ /* 0x000fea0003800000 */
.L_x_2:
[----:B------:R-:W-:Y:S04]  /*0310*/  BSSY B0, `(.L_x_4) ;  /* 0x000000e000007945 */ /* 0x000fe80003800000 */
[----:B------:R-:W-:Y:S05]  /*0320*/  @P2 BRA `(.L_x_5) ;  /* 0x0000000000302947 */ /* 0x000fea0003800000 */
[----:B-1----:R-:W1:Y:S01]  /*0330*/  LDS R4, [UR16+0x34] ;  /* 0x00003410ff047984 */ /* 0x002e620008000800 */
[----:B--2---:R-:W2:Y:S03]  /*0340*/  LDC.64 R12, c[0x0][0x238] ;  /* 0x00008e00ff0c7b82 */ /* 0x004ea60000000a00 */
[----:B------:R-:W3:Y:S01]  /*0350*/  LDS R3, [UR16+0x1c] ;  /* 0x00001c10ff037984 */ /* 0x000ee20008000800 */
[C---:B--2---:R-:W-:Y:S01]  /*0360*/  SHF.L.U64.HI R10, R12.reuse, 0x1, R13 ;  /* 0x000000010c0a7819 */ /* 0x044fe2000001020d */
[----:B------:R-:W-:-:S03]  /*0370*/  IMAD.SHL.U32 R5, R12, 0x2, RZ ;  /* 0x000000020c057824 */ /* 0x000fc600078e00ff */
[--C-:B------:R-:W-:Y:S02]  /*0380*/  SHF.R.U32.HI R12, RZ, 0x4, R10.reuse ;  /* 0x00000004ff0c7819 */ /* 0x100fe4000001160a */
[----:B------:R-:W-:-:S05]  /*0390*/  SHF.R.U64 R5, R5, 0x4, R10 ;  /* 0x0000000405057819 */ /* 0x000fca000000120a */
[----:B------:R4:W-:Y:S01]  /*03a0*/  STS [UR16+0xc], R5 ;  /* 0x00000c05ff007988 */ /* 0x0009e20008000810 */
[----:B-1----:R-:W-:Y:S02]  /*03b0*/  LOP3.LUT R4, R4, 0x7, RZ, 0xb8, !PT ;  /* 0x0000000704047812 */ /* 0x002fe400078eb8ff */
[----:B---3--:R-:W-:-:S03]  /*03c0*/  LOP3.LUT R3, R3, 0xf, R12, 0xb8, !PT ;  /* 0x0000000f03037812 */ /* 0x008fc600078eb80c */
[----:B------:R4:W-:Y:S04]  /*03d0*/  STS [UR16+0x34], R4 ;  /* 0x00003404ff007988 */ /* 0x0009e80008000810 */
[----:B------:R4:W-:Y:S02]  /*03e0*/  STS [UR16+0x1c], R3 ;  /* 0x00001c03ff007988 */ /* 0x0009e40008000810 */
.L_x_5:
[----:B------:R-:W-:Y:S05]  /*03f0*/  BSYNC B0 ;  /* 0x0000000000007941 */ /* 0x000fea0003800000 */
.L_x_4:
[----:B------:R-:W-:Y:S04]  /*0400*/  BSSY B1, `(.L_x_6) ;  /* 0x000001a000017945 */ /* 0x000fe80003800000 */
[----:B------:R-:W-:Y:S04]  /*0410*/  BSSY B0, `(.L_x_7) ;  /* 0x0000015000007945 */ /* 0x000fe80003800000 */
[----:B------:R-:W-:Y:S05]  /*0420*/  @P2 BRA `(.L_x_8) ;  /* 0x0000000000202947 */ /* 0x000fea0003800000 */
[----:B-12-4-:R-:W1:Y:S02]  /*0430*/  LDS R3, [UR16+0x34] ;  /* 0x00003410ff037984 */ /* 0x016e640008000800 */
[----:B-1----:R-:W-:-:S05]  /*0440*/  LOP3.LUT R3, R3, 0x38, RZ, 0xb8, !PT ;  /* 0x0000003803037812 */ /* 0x002fca00078eb8ff */
[----:B------:R1:W-:Y:S01]  /*0450*/  STS [UR16+0x34], R3 ;  /* 0x00003403ff007988 */ /* 0x0003e20008000810 */
[----:B------:R-:W-:Y:S05]  /*0460*/  @P2 BRA `(.L_x_9) ;  /* 0x0000000000202947 */ /* 0x000fea0003800000 */
[----:B-1----:R-:W1:Y:S01]  /*0470*/  LDS R3, [UR16+0x8] ;  /* 0x00000810ff037984 */ /* 0x002e620008000800 */
[----:B------:R-:W-:-:S05]  /*0480*/  IMAD.MOV.U32 R4, RZ, RZ, 0x780 ;  /* 0x00000780ff047424 */ /* 0x000fca00078e00ff */
[----:B-1----:R-:W-:-:S05]  /*0490*/  LOP3.LUT R3, R3, 0x500, R4, 0xd8, !PT ;  /* 0x0000050003037812 */ /* 0x002fca00078ed804 */
[----:B------:R3:W-:Y:S02]  /*04a0*/  STS [UR16+0x8], R3 ;  /* 0x00000803ff007988 */ /* 0x0007e40008000810 */
.L_x_8:
[----:B------:R-:W-:Y:S05]  /*04b0*/  @P2 BRA `(.L_x_10) ;  /* 0x0000000000282947 */ /* 0x000fea0003800000 */
[----:B-1234-:R-:W1:Y:S02]  /*04c0*/  LDS R3, [UR16+0x8] ;  /* 0x00000810ff037984 */ /* 0x01ee640008000800 */
[----:B-1----:R-:W-:-:S05]  /*04d0*/  LOP3.LUT R3, R3, 0x1800, RZ, 0xb8, !PT ;  /* 0x0000180003037812 */ /* 0x002fca00078eb8ff */
[----:B------:R2:W-:Y:S02]  /*04e0*/  STS [UR16+0x8], R3 ;  /* 0x00000803ff007988 */ /* 0x0005e40008000810 */
.L_x_9:
[----:B------:R-:W-:Y:S05]  /*04f0*/  @P2 BREAK B0 ;  /* 0x0000000000002942 */ /* 0x000fea0003800000 */
[----:B------:R-:W-:Y:S05]  /*0500*/  @P2 BRA `(.L_x_11) ;  /* 0x0000000000242947 */ /* 0x000fea0003800000 */
[----:B------:R-:W3:Y:S01]  /*0510*/  LDS R4, [UR16+0x8] ;  /* 0x00000810ff047984 */ /* 0x000ee20008000800 */
[----:B-12---:R-:W-:-:S05]  /*0520*/  IMAD.MOV.U32 R3, RZ, RZ, 0x6000 ;  /* 0x00006000ff037424 */ /* 0x006fca00078e00ff */
[----:B---3--:R-:W-:-:S04]  /*0530*/  LOP3.LUT R3, R4, 0x6000, R3, 0xd8, !PT ;  /* 0x0000600004037812 */ /* 0x008fc800078ed803 */
[----:B------:R-:W-:-:S05]  /*0540*/  LOP3.LUT R3, R3, 0x400000, RZ, 0xb8, !PT ;  /* 0x0040000003037812 */ /* 0x000fca00078eb8ff */
[----:B------:R5:W-:Y:S02]  /*0550*/  STS [UR16+0x8], R3 ;  /* 0x00000803ff007988 */ /* 0x000be40008000810 */
.L_x_10:
[----:B------:R-:W-:Y:S05]  /*0560*/  BSYNC B0 ;  /* 0x0000000000007941 */ /* 0x000fea0003800000 */
.L_x_7:
[----:B-12345:R-:W1:Y:S02]  /*0570*/  @!P2 LDS R3, [UR16+0x8] ;  /* 0x00000810ff03a984 */ /* 0x03ee640008000800 */
[----:B-1----:R-:W-:-:S05]  /*0580*/  @!P2 LOP3.LUT R3, R3, 0x8000, RZ, 0xb8, !PT ;  /* 0x000080000303a812 */ /* 0x002fca00078eb8ff */
[----:B------:R3:W-:Y:S02]  /*0590*/  @!P2 STS [UR16+0x8], R3 ;  /* 0x00000803ff00a988 */ /* 0x0007e40008000810 */
.L_x_11:
[----:B------:R-:W-:Y:S05]  /*05a0*/  BSYNC B1 ;  /* 0x0000000000017941 */ /* 0x000fea0003800000 */
.L_x_6:
[----:B------:R-:W-:Y:S05]  /*05b0*/  WARPSYNC.ALL ;  /* 0x0000000000007948 */ /* 0x000fea0003800000 */
[----:B------:R-:W-:Y:S05]  /*05c0*/  @P0 BRA `(.L_x_12) ;  /* 0x0000000000280947 */ /* 0x000fea0003800000 */
[----:B-123--:R-:W1:Y:S01]  /*05d0*/  S2R R3, SR_LANEID ;  /* 0x0000000000037919 */ /* 0x00ee620000000000 */
[----:B------:R-:W-:Y:S05]  /*05e0*/  WARPSYNC.ALL ;  /* 0x0000000000007948 */ /* 0x000fea0003800000 */
[----:B-1----:R-:W-:-:S05]  /*05f0*/  IMAD.SHL.U32 R3, R3, 0x4, RZ ;  /* 0x0000000403037824 */ /* 0x002fca00078e00ff */
[----:B------:R-:W1:Y:S01]  /*0600*/  LDS R7, [R3+UR16] ;  /* 0x0000001003077984 */ /* 0x000e620008000800 */
[----:B------:R-:W-:-:S05]  /*0610*/  IADD3 R4, P1, R3, UR24, RZ ;  /* 0x0000001803047c10 */ /* 0x000fca000ff3e0ff */
[----:B------:R-:W-:-:S05]  /*0620*/  IMAD.X R5, RZ, RZ, UR25, P1 ;  /* 0x00000019ff057e24 */ /* 0x000fca00088e06ff */
[----:B-1----:R4:W5:Y:S01]  /*0630*/  ATOMG.E.EXCH.STRONG.GPU PT, RZ, [R4], R7 ;  /* 0x0000000704ff73a8 */ /* 0x00296200041ee100 */
[----:B------:R-:W-:-:S04]  /*0640*/  DEPBAR {5,4,3,2,1,0} ;  /* 0x0000003f0000791a */ /* 0x000fc80000000000 */
[----:B------:R4:W-:Y:S01]  /*0650*/  UTMACCTL.IV [UR24] ;  /* 0x00000000180079b9 */ /* 0x0009e20008000000 */
[----:B------:R-:W-:Y:S01]  /*0660*/  NOP ;  /* 0x0000000000007918 */ /* 0x000fe20000000000 */
.L_x_12:
[----:B------:R-:W-:Y:S05]  /*0670*/  @P0 BRA `(.L_x_13) ;  /* 0x00000000000c0947 */ /* 0x000fea0003800000 */
[----:B------:R0:W-:Y:S01]  /*0680*/  UTMACMDFLUSH ;  /* 0x00000000000079b7 */ /* 0x0001e20000000000 */
[----:B------:R-:W-:Y:S05]  /*0690*/  @P0 BRA `(.L_x_13) ;  /* 0x0000000000040947 */ /* 0x000fea0003800000 */
[----:B------:R-:W-:-:S04]  /*06a0*/  DEPBAR.LE SB0, 0x0 ;  /* 0x000080000000791a */ /* 0x000fc80000000000 */
.L_x_13:
[----:B------:R-:W-:Y:S05]  /*06b0*/  WARPSYNC.ALL ;  /* 0x0000000000007948 */ /* 0x000fea0003800000 */
[----:B-----5:R-:W-:Y:S06]  /*06c0*/  BAR.SYNC.DEFER_BLOCKING 0x0 ;  /* 0x0000000000007b1d */ /* 0x020fec0000010000 */
[----:B------:R-:W-:Y:S02]  /*06d0*/  BSSY B1, `(.L_x_14) ;  /* 0x000000b000017945 */ /* 0x000fe40003800000 */
[----:B------:R-:W-:Y:S06]  /*06e0*/  BAR.SYNC.DEFER_BLOCKING 0x0 ;  /* 0x0000000000007b1d */ /* 0x000fec0000010000 */
[----:B------:R5:W-:Y:S01]  /*06f0*/  @!P0 STS [R11], RZ ;  /* 0x000000ff0b008388 */ /* 0x000be20000000800 */
[----:B------:R-:W-:Y:S01]  /*0700*/  NOP ;  /* 0x0000000000007918 */ /* 0x000fe20000000000 */
[----:B------:R-:W-:Y:S05]  /*0710*/  @P2 BRA `(.L_x_15) ;  /* 0x0000000000182947 */ /* 0x000fea0003800000 */
[----:B-123--:R-:W1:Y:S01]  /*0720*/  LDS R3, [UR16+0x8] ;  /* 0x00000810ff037984 */ /* 0x00ee620008000800 */
[----:B------:R-:W2:Y:S01]  /*0730*/  LDC.64 R12, c[0x0][0x218] ;  /* 0x00008600ff0c7b82 */ /* 0x000ea20000000a00 */
[----:B----4-:R-:W-:Y:S02]  /*0740*/  IMAD.MOV.U32 R4, RZ, RZ, 0x70 ;  /* 0x00000070ff047424 */ /* 0x010fe400078e00ff */
[----:B--2---:R2:W-:Y:S03]  /*0750*/  STS.64 [UR16], R12 ;  /* 0x0000000cff007988 */ /* 0x0045e60008000a10 */
[----:B-1----:R-:W-:-:S05]  /*0760*/  LOP3.LUT R3, R3, 0x10, R4, 0xd8, !PT ;  /* 0x0000001003037812 */ /* 0x002fca00078ed804 */
[----:B------:R2:W-:Y:S02]  /*0770*/  STS [UR16+0x8], R3 ;  /* 0x00000803ff007988 */ /* 0x0005e40008000810 */
.L_x_15:
[----:B----4-:R-:W-:Y:S05]  /*0780*/  BSYNC B1 ;  /* 0x0000000000017941 */ /* 0x010fea0003800000 */
.L_x_14:
[----:B------:R-:W-:Y:S04]  /*0790*/  BSSY B2, `(.L_x_16) ;  /* 0x000000f000027945 */ /* 0x000fe80003800000 */
[----:B------:R-:W-:Y:S04]  /*07a0*/  BSSY B1, `(.L_x_17) ;  /* 0x000000c000017945 */ /* 0x000fe80003800000 */
[----:B------:R-:W-:Y:S05]  /*07b0*/  @P2 BRA `(.L_x_18) ;  /* 0x0000000000282947 */ /* 0x000fea0003800000 */
[----:B-123--:R-:W1:Y:S01]  /*07c0*/  LDS R3, [UR16+0x34] ;  /* 0x00003410ff037984 */ /* 0x00ee620008000800 */
[----:B------:R-:W-:Y:S01]  /*07d0*/  IMAD.MOV.U32 R4, RZ, RZ, 0x3f000000 ;  /* 0x3f000000ff047424 */ /* 0x000fe200078e00ff */
[----:B------:R-:W-:Y:S05]  /*07e0*/  @P2 BREAK B1 ;  /* 0x0000000000012942 */ /* 0x000fea0003800000 */
[----:B-1----:R-:W-:-:S05]  /*07f0*/  LOP3.LUT R3, R3, 0xff000000, R4, 0xb8, !PT ;  /* 0xff00000003037812 */ /* 0x002fca00078eb804 */
[----:B------:R1:W-:Y:S01]  /*0800*/  STS [UR16+0x34], R3 ;  /* 0x00003403ff007988 */ /* 0x0003e20008000810 */
[----:B------:R-:W-:Y:S05]  /*0810*/  @P2 BRA `(.L_x_19) ;  /* 0x0000000000182947 */ /* 0x000fea0003800000 */
[----:B-1----:R-:W1:Y:S01]  /*0820*/  LDS R3, [UR16+0x38] ;  /* 0x00003810ff037984 */ /* 0x002e620008000800 */
[----:B------:R-:W-:-:S05]  /*0830*/  IMAD.MOV.U32 R4, RZ, RZ, 0x3f ;  /* 0x0000003fff047424 */ /* 0x000fca00078e00ff */
[----:B-1----:R-:W-:-:S05]  /*0840*/  LOP3.LUT R3, R3, 0xff, R4, 0xb8, !PT ;  /* 0x000000ff03037812 */ /* 0x002fca00078eb804 */
[----:B------:R4:W-:Y:S02]  /*0850*/  STS [UR16+0x38], R3 ;  /* 0x00003803ff007988 */ /* 0x0009e40008000810 */
.L_x_18:
[----:B------:R-:W-:Y:S05]  /*0860*/  BSYNC B1 ;  /* 0x0000000000017941 */ /* 0x000fea0003800000 */
.L_x_17:
[----:B------:R1:W-:Y:S02]  /*0870*/  @!P2 STS [UR16+0x20], R9 ;  /* 0x00002009ff00a988 */ /* 0x0003e40008000810 */
.L_x_19:
[----:B------:R-:W-:Y:S05]  /*0880*/  BSYNC B2 ;  /* 0x0000000000027941 */ /* 0x000fea0003800000 */
.L_x_16:
[----:B------:R-:W-:Y:S05]  /*0890*/  WARPSYNC.ALL ;  /* 0x0000000000007948 */ /* 0x000fea0003800000 */
[----:B-1234-:R-:W1:Y:S01]  /*08a0*/  LDC R3, c[0x0][0x22c] ;  /* 0x00008b00ff037b82 */ /* 0x01ee620000000800 */
[----:B------:R-:W-:Y:S01]  /*08b0*/  BSSY B2, `(.L_x_20) ;  /* 0x0000010000027945 */ /* 0x000fe20003800000 */
[----:B-1----:R-:W-:-:S05]  /*08c0*/  VIADD R3, R3, 0xffffffff ;  /* 0xffffffff03037836 */ /* 0x002fca0000000000 */
[----:B------:R1:W-:Y:S01]  /*08d0*/  @!P2 STS [UR16+0x24], R3 ;  /* 0x00002403ff00a988 */ /* 0x0003e20008000810 */
[----:B------:R-:W-:Y:S05]  /*08e0*/  @P2 BRA `(.L_x_21) ;  /* 0x0000000000302947 */ /* 0x000fea0003800000 */
[----:B------:R-:W2:Y:S01]  /*08f0*/  LDS R5, [UR16+0x34] ;  /* 0x00003410ff057984 */ /* 0x000ea20008000800 */
[----:B------:R-:W3:Y:S03]  /*0900*/  LDC.64 R12, c[0x0][0x240] ;  /* 0x00009000ff0c7b82 */ /* 0x000ee60000000a00 */
[----:B------:R-:W4:Y:S01]  /*0910*/  LDS R4, [UR16+0x1c] ;  /* 0x00001c10ff047984 */ /* 0x000f220008000800 */
[C---:B---3--:R-:W-:Y:S01]  /*0920*/  SHF.L.U64.HI R10, R12.reuse, 0x1, R13 ;  /* 0x000000010c0a7819 */ /* 0x048fe2000001020d */
[----:B------:R-:W-:-:S03]  /*0930*/  IMAD.SHL.U32 R7, R12, 0x2, RZ ;  /* 0x000000020c077824 */ /* 0x000fc600078e00ff */
[--C-:B------:R-:W-:Y:S02]  /*0940*/  SHF.R.U32.HI R9, RZ, 0x4, R10.reuse ;  /* 0x00000004ff097819 */ /* 0x100fe4000001160a */
[----:B------:R-:W-:-:S05]  /*0950*/  SHF.R.U64 R7, R7, 0x4, R10 ;  /* 0x0000000407077819 */ /* 0x000fca000000120a */
[----:B------:R3:W-:Y:S01]  /*0960*/  STS [UR16+0xc], R7 ;  /* 0x00000c07ff007988 */ /* 0x0007e20008000810 */
[----:B--2---:R-:W-:Y:S02]  /*0970*/  LOP3.LUT R5, R5, 0x7, RZ, 0xb8, !PT ;  /* 0x0000000705057812 */ /* 0x004fe400078eb8ff */
[----:B----4-:R-:W-:-:S03]  /*0980*/  LOP3.LUT R4, R4, 0xf, R9, 0xb8, !PT ;  /* 0x0000000f04047812 */ /* 0x010fc600078eb809 */
[----:B------:R3:W-:Y:S04]  /*0990*/  STS [UR16+0x34], R5 ;  /* 0x00003405ff007988 */ /* 0x0007e80008000810 */
[----:B------:R3:W-:Y:S02]  /*09a0*/  STS [UR16+0x1c], R4 ;  /* 0x00001c04ff007988 */ /* 0x0007e40008000810 */
.L_x_21:
[----:B------:R-:W-:Y:S05]  /*09b0*/  BSYNC B2 ;  /* 0x0000000000027941 */ /* 0x000fea0003800000 */
.L_x_20:
[----:B------:R-:W-:Y:S04]  /*09c0*/  BSSY B3, `(.L_x_22) ;  /* 0x000001a000037945 */ /* 0x000fe80003800000 */
[----:B------:R-:W-:Y:S04]  /*09d0*/  BSSY B2, `(.L_x_23) ;  /* 0x0000015000027945 */ /* 0x000fe80003800000 */
[----:B------:R-:W-:Y:S05]  /*09e0*/  @P2 BRA `(.L_x_24) ;  /* 0x0000000000202947 */ /* 0x000fea0003800000 */
[----:B---3--:R-:W2:Y:S02]  /*09f0*/  LDS R4, [UR16+0x34] ;  /* 0x00003410ff047984 */ /* 0x008ea40008000800 */
[----:B--2---:R-:W-:-:S05]  /*0a00*/  LOP3.LUT R4, R4, 0x38, RZ, 0xb8, !PT ;  /* 0x0000003804047812 */ /* 0x004fca00078eb8ff */
[----:B------:R2:W-:Y:S01]  /*0a10*/  STS [UR16+0x34], R4 ;  /* 0x00003404ff007988 */ /* 0x0005e20008000810 */
[----:B------:R-:W-:Y:S05]  /*0a20*/  @P2 BRA `(.L_x_25) ;  /* 0x0000000000202947 */ /* 0x000fea0003800000 */
[----:B--2---:R-:W2:Y:S01]  /*0a30*/  LDS R4, [UR16+0x8] ;  /* 0x00000810ff047984 */ /* 0x004ea20008000800 */
[----:B------:R-:W-:-:S05]  /*0a40*/  IMAD.MOV.U32 R5, RZ, RZ, 0x780 ;  /* 0x00000780ff057424 */ /* 0x000fca00078e00ff */
[----:B--2---:R-:W-:-:S05]  /*0a50*/  LOP3.LUT R4, R4, 0x500, R5, 0xd8, !PT ;  /* 0x0000050004047812 */ /* 0x004fca00078ed805 */
[----:B------:R2:W-:Y:S02]  /*0a60*/  STS [UR16+0x8], R4 ;  /* 0x00000804ff007988 */ /* 0x0005e40008000810 */
.L_x_24:
[----:B------:R-:W-:Y:S05]  /*0a70*/  @P2 BRA `(.L_x_26) ;  /* 0x0000000000282947 */ /* 0x000fea0003800000 */
[----:B--23--:R-:W2:Y:S02]  /*0a80*/  LDS R4, [UR16+0x8] ;  /* 0x00000810ff047984 */ /* 0x00cea40008000800 */
[----:B--2---:R-:W-:-:S05]  /*0a90*/  LOP3.LUT R4, R4, 0x1800, RZ, 0xb8, !PT ;  /* 0x0000180004047812 */ /* 0x004fca00078eb8ff */
[----:B------:R3:W-:Y:S02]  /*0aa0*/  STS [UR16+0x8], R4 ;  /* 0x00000804ff007988 */ /* 0x0007e40008000810 */
.L_x_25:
[----:B------:R-:W-:Y:S05]  /*0ab0*/  @P2 BREAK B2 ;  /* 0x0000000000022942 */ /* 0x000fea0003800000 */
[----:B------:R-:W-:Y:S05]  /*0ac0*/  @P2 BRA `(.L_x_27) ;  /* 0x0000000000242947 */ /* 0x000fea0003800000 */
[----:B--23--:R-:W2:Y:S01]  /*0ad0*/  LDS R4, [UR16+0x8] ;  /* 0x00000810ff047984 */ /* 0x00cea20008000800 */
[----:B------:R-:W-:-:S05]  /*0ae0*/  IMAD.MOV.U32 R5, RZ, RZ, 0x6000 ;  /* 0x00006000ff057424 */ /* 0x000fca00078e00ff */
[----:B--2---:R-:W-:-:S04]  /*0af0*/  LOP3.LUT R4, R4, 0x6000, R5, 0xd8, !PT ;  /* 0x0000600004047812 */ /* 0x004fc800078ed805 */
[----:B------:R-:W-:-:S05]  /*0b00*/  LOP3.LUT R4, R4, 0x400000, RZ, 0xb8, !PT ;  /* 0x0040000004047812 */ /* 0x000fca00078eb8ff */
[----:B------:R4:W-:Y:S02]  /*0b10*/  STS [UR16+0x8], R4 ;  /* 0x00000804ff007988 */ /* 0x0009e40008000810 */
.L_x_26:
[----:B------:R-:W-:Y:S05]  /*0b20*/  BSYNC B2 ;  /* 0x0000000000027941 */ /* 0x000fea0003800000 */
.L_x_23:
[----:B--234-:R-:W2:Y:S02]  /*0b30*/  @!P2 LDS R4, [UR16+0x8] ;  /* 0x00000810ff04a984 */ /* 0x01cea40008000800 */
[----:B--2---:R-:W-:-:S05]  /*0b40*/  @!P2 LOP3.LUT R4, R4, 0x8000, RZ, 0xb8, !PT ;  /* 0x000080000404a812 */ /* 0x004fca00078eb8ff */
[----:B------:R4:W-:Y:S02]  /*0b50*/  @!P2 STS [UR16+0x8], R4 ;  /* 0x00000804ff00a988 */ /* 0x0009e40008000810 */
.L_x_27:
[----:B------:R-:W-:Y:S05]  /*0b60*/  BSYNC B3 ;  /* 0x0000000000037941 */ /* 0x000fea0003800000 */
.L_x_22:
[----:B------:R-:W-:Y:S05]  /*0b70*/  WARPSYNC.ALL ;  /* 0x0000000000007948 */ /* 0x000fea0003800000 */
[----:B------:R-:W-:-:S04]  /*0b80*/  UIADD3 UR27, UR5, 0x80, URZ ;  /* 0x00000080051b7890 */ /* 0x000fc8000fffe03f */
[----:B------:R-:W-:-:S04]  /*0b90*/  UIADD3 UR26, UP0, UR27, UR28, URZ ;  /* 0x0000001c1b1a7290 */ /* 0x000fc8000ff1e03f */
[----:B------:R-:W-:Y:S01]  /*0ba0*/  ULEA.HI.X.SX32 UR27, UR27, UR29, 0x1, UP0 ;  /* 0x0000001d1b1b7291 */ /* 0x000fe200080f0e3f */
[----:B------:R-:W-:Y:S11]  /*0bb0*/  @P0 BRA `(.L_x_28) ;  /* 0x0000000000280947 */ /* 0x000ff60003800000 */
[----:B--234-:R-:W2:Y:S01]  /*0bc0*/  S2R R4, SR_LANEID ;  /* 0x0000000000047919 */ /* 0x01cea20000000000 */
[----:B------:R-:W-:Y:S05]  /*0bd0*/  WARPSYNC.ALL ;  /* 0x0000000000007948 */ /* 0x000fea0003800000 */
[----:B--2---:R-:W-:-:S05]  /*0be0*/  IMAD.SHL.U32 R9, R4, 0x4, RZ ;  /* 0x0000000404097824 */ /* 0x004fca00078e00ff */
[----:B------:R-:W2:Y:S01]  /*0bf0*/  LDS R7, [R9+UR16] ;  /* 0x0000001009077984 */ /* 0x000ea20008000800 */
[----:B------:R-:W-:-:S05]  /*0c00*/  IADD3 R4, P1, R9, UR26, RZ ;  /* 0x0000001a09047c10 */ /* 0x000fca000ff3e0ff */
[----:B------:R-:W-:-:S05]  /*0c10*/  IMAD.X R5, RZ, RZ, UR27, P1 ;  /* 0x0000001bff057e24 */ /* 0x000fca00088e06ff */
[----:B--2---:R2:W3:Y:S01]  /*0c20*/  ATOMG.E.EXCH.STRONG.GPU PT, RZ, [R4], R7 ;  /* 0x0000000704ff73a8 */ /* 0x0044e200041ee100 */
[----:B------:R-:W-:-:S04]  /*0c30*/  DEPBAR {5,4,3,2,1,0} ;  /* 0x0000003f0000791a */ /* 0x000fc80000000000 */
[----:B------:R2:W-:Y:S01]  /*0c40*/  UTMACCTL.IV [UR26] ;  /* 0x000000001a0079b9 */ /* 0x0005e20008000000 */
[----:B------:R-:W-:Y:S01]  /*0c50*/  NOP ;  /* 0x0000000000007918 */ /* 0x000fe20000000000 */
.L_x_28:
[----:B------:R-:W-:Y:S05]  /*0c60*/  @P0 BRA `(.L_x_29) ;  /* 0x00000000000c0947 */ /* 0x000fea0003800000 */
[----:B------:R0:W-:Y:S01]  /*0c70*/  UTMACMDFLUSH ;  /* 0x00000000000079b7 */ /* 0x0001e20000000000 */
[----:B------:R-:W-:Y:S05]  /*0c80*/  @P0 BRA `(.L_x_29) ;  /* 0x0000000000040947 */ /* 0x000fea0003800000 */
[----:B------:R-:W-:-:S04]  /*0c90*/  DEPBAR.LE SB0, 0x0 ;  /* 0x000080000000791a */ /* 0x000fc80000000000 */
.L_x_29:
[----:B------:R-:W-:Y:S05]  /*0ca0*/  WARPSYNC.ALL ;  /* 0x0000000000007948 */ /* 0x000fea0003800000 */
[----:B---3--:R-:W-:Y:S06]  /*0cb0*/  BAR.SYNC.DEFER_BLOCKING 0x0 ;  /* 0x0000000000007b1d */ /* 0x008fec0000010000 */
[----:B------:R-:W-:Y:S02]  /*0cc0*/  BSSY B3, `(.L_x_30) ;  /* 0x000000b000037945 */ /* 0x000fe40003800000 */
[----:B------:R-:W-:Y:S06]  /*0cd0*/  BAR.SYNC.DEFER_BLOCKING 0x0 ;  /* 0x0000000000007b1d */ /* 0x000fec0000010000 */
[----:B------:R3:W-:Y:S01]  /*0ce0*/  @!P0 STS [R11], RZ ;  /* 0x000000ff0b008388 */ /* 0x0007e20000000800 */
[----:B------:R-:W-:Y:S01]  /*0cf0*/  NOP ;  /* 0x0000000000007918 */ /* 0x000fe20000000000 */
[----:B------:R-:W-:Y:S05]  /*0d00*/  @P2 BRA `(.L_x_31) ;  /* 0x0000000000182947 */ /* 0x000fea0003800000 */
[----:B--2-4-:R-:W2:Y:S01]  /*0d10*/  LDS R4, [UR16+0x8] ;  /* 0x00000810ff047984 */ /* 0x014ea20008000800 */
[----:B---3-5:R-:W3:Y:S01]  /*0d20*/  LDC.64 R10, c[0x0][0x220] ;  /* 0x00008800ff0a7b82 */ /* 0x028ee20000000a00 */
[----:B------:R-:W-:Y:S02]  /*0d30*/  IMAD.MOV.U32 R5, RZ, RZ, 0x70 ;  /* 0x00000070ff057424 */ /* 0x000fe400078e00ff */
[----:B---3--:R3:W-:Y:S03]  /*0d40*/  STS.64 [UR16], R10 ;  /* 0x0000000aff007988 */ /* 0x0087e60008000a10 */
[----:B--2---:R-:W-:-:S05]  /*0d50*/  LOP3.LUT R4, R4, 0x10, R5, 0xd8, !PT ;  /* 0x0000001004047812 */ /* 0x004fca00078ed805 */
[----:B------:R3:W-:Y:S02]  /*0d60*/  STS [UR16+0x8], R4 ;  /* 0x00000804ff007988 */ /* 0x0007e40008000810 */
.L_x_31:
[----:B--2---:R-:W-:Y:S05]  /*0d70*/  BSYNC B3 ;  /* 0x0000000000037941 */ /* 0x004fea0003800000 */
.L_x_30:
[----:B------:R-:W-:Y:S04]  /*0d80*/  BSSY B4, `(.L_x_32) ;  /* 0x0000011000047945 */ /* 0x000fe80003800000 */
[----:B------:R-:W-:Y:S04]  /*0d90*/  BSSY B3, `(.L_x_33) ;  /* 0x000000e000037945 */ /* 0x000fe80003800000 */
[----:B------:R-:W-:Y:S05]  /*0da0*/  @P2 BRA `(.L_x_34) ;  /* 0x0000000000242947 */ /* 0x000fea0003800000 */
[----:B---34-:R-:W2:Y:S01]  /*0db0*/  LDS R4, [UR16+0x34] ;  /* 0x00003410ff047984 */ /* 0x018ea20008000800 */
[----:B------:R-:W-:-:S05]  /*0dc0*/  IMAD.MOV.U32 R5, RZ, RZ, 0x3f000000 ;  /* 0x3f000000ff057424 */ /* 0x000fca00078e00ff */
[----:B--2---:R-:W-:-:S05]  /*0dd0*/  LOP3.LUT R4, R4, 0xff000000, R5, 0xb8, !PT ;  /* 0xff00000004047812 */ /* 0x004fca00078eb805 */
[----:B------:R2:W-:Y:S01]  /*0de0*/  STS [UR16+0x34], R4 ;  /* 0x00003404ff007988 */ /* 0x0005e20008000810 */
[----:B------:R-:W-:Y:S05]  /*0df0*/  @P2 BRA `(.L_x_35) ;  /* 0x00000000001c2947 */ /* 0x000fea0003800000 */
[----:B--2---:R-:W2:Y:S01]  /*0e00*/  LDS R4, [UR16+0x38] ;  /* 0x00003810ff047984 */ /* 0x004ea20008000800 */
[----:B------:R-:W-:-:S05]  /*0e10*/  IMAD.MOV.U32 R5, RZ, RZ, 0x3f ;  /* 0x0000003fff057424 */ /* 0x000fca00078e00ff */
[----:B--2---:R-:W-:-:S05]  /*0e20*/  LOP3.LUT R4, R4, 0xff, R5, 0xb8, !PT ;  /* 0x000000ff04047812 */ /* 0x004fca00078eb805 */
[----:B------:R2:W-:Y:S02]  /*0e30*/  STS [UR16+0x38], R4 ;  /* 0x00003804ff007988 */ /* 0x0005e40008000810 */
.L_x_34:
[----:B------:R-:W-:Y:S05]  /*0e40*/  @P2 BREAK B3 ;  /* 0x0000000000032942 */ /* 0x000fea0003800000 */
[----:B------:R-:W-:Y:S05]  /*0e50*/  @P2 BRA `(.L_x_36) ;  /* 0x00000000000c2947 */ /* 0x000fea0003800000 */
[----:B------:R1:W-:Y:S02]  /*0e60*/  STS [UR16+0x20], R3 ;  /* 0x00002003ff007988 */ /* 0x0003e40008000810 */
.L_x_35:
[----:B------:R-:W-:Y:S05]  /*0e70*/  BSYNC B3 ;  /* 0x0000000000037941 */ /* 0x000fea0003800000 */
.L_x_33:
[----:B------:R1:W-:Y:S02]  /*0e80*/  @!P2 STS [UR16+0x24], R2 ;  /* 0x00002402ff00a988 */ /* 0x0003e40008000810 */
.L_x_36:
[----:B------:R-:W-:Y:S05]  /*0e90*/  BSYNC B4 ;  /* 0x0000000000047941 */ /* 0x000fea0003800000 */
.L_x_32:
[----:B------:R-:W-:Y:S05]  /*0ea0*/  WARPSYNC.ALL ;  /* 0x0000000000007948 */ /* 0x000fea0003800000 */
[----:B------:R-:W-:Y:S04]  /*0eb0*/  BSSY B4, `(.L_x_37) ;  /* 0x000000e000047945 */ /* 0x000fe80003800000 */
[----:B------:R-:W-:Y:S05]  /*0ec0*/  @P2 BRA `(.L_x_38) ;  /* 0x0000000000302947 */ /* 0x000fea0003800000 */
[----:B-1----:R-:W1:Y:S01]  /*0ed0*/  LDS R3, [UR16+0x34] ;  /* 0x00003410ff037984 */ /* 0x002e620008000800 */
[----:B--234-:R-:W2:Y:S03]  /*0ee0*/  LDC.64 R4, c[0x0][0x248] ;  /* 0x00009200ff047b82 */ /* 0x01cea60000000a00 */
        /* <DEDUP_REMOVED lines=10> */
.L_x_38:
[----:B------:R-:W-:Y:S05]  /*0f90*/  BSYNC B4 ;  /* 0x0000000000047941 */ /* 0x000fea0003800000 */
.L_x_37:
[----:B------:R-:W-:Y:S04]  /*0fa0*/  BSSY B4, `(.L_x_39) ;  /* 0x000001a000047945 */ /* 0x000fe80003800000 */
[----:B------:R-:W-:Y:S04]  /*0fb0*/  BSSY B5, `(.L_x_40) ;  /* 0x0000015000057945 */ /* 0x000fe80003800000 */
[----:B------:R-:W-:Y:S05]  /*0fc0*/  @P2 BRA `(.L_x_41) ;  /* 0x0000000000202947 */ /* 0x000fea0003800000 */
[----:B-12---:R-:W1:Y:S02]  /*0fd0*/  LDS R2, [UR16+0x34] ;  /* 0x00003410ff027984 */ /* 0x006e640008000800 */
[----:B-1----:R-:W-:-:S05]  /*0fe0*/  LOP3.LUT R2, R2, 0x38, RZ, 0xb8, !PT ;  /* 0x0000003802027812 */ /* 0x002fca00078eb8ff */
[----:B------:R1:W-:Y:S01]  /*0ff0*/  STS [UR16+0x34], R2 ;  /* 0x00003402ff007988 */ /* 0x0003e20008000810 */
[----:B------:R-:W-:Y:S05]  /*1000*/  @P2 BRA `(.L_x_42) ;  /* 0x0000000000202947 */ /* 0x000fea0003800000 */
[----:B-1----:R-:W1:Y:S01]  /*1010*/  LDS R2, [UR16+0x8] ;  /* 0x00000810ff027984 */ /* 0x002e620008000800 */
[----:B------:R-:W-:-:S05]  /*1020*/  IMAD.MOV.U32 R3, RZ, RZ, 0x780 ;  /* 0x00000780ff037424 */ /* 0x000fca00078e00ff */
[----:B-1----:R-:W-:-:S05]  /*1030*/  LOP3.LUT R2, R2, 0x500, R3, 0xd8, !PT ;  /* 0x0000050002027812 */ /* 0x002fca00078ed803 */
[----:B------:R1:W-:Y:S02]  /*1040*/  STS [UR16+0x8], R2 ;  /* 0x00000802ff007988 */ /* 0x0003e40008000810 */
.L_x_41:
[----:B------:R-:W-:Y:S05]  /*1050*/  @P2 BRA `(.L_x_43) ;  /* 0x0000000000282947 */ /* 0x000fea0003800000 */
[----:B-12---:R-:W1:Y:S02]  /*1060*/  LDS R2, [UR16+0x8] ;  /* 0x00000810ff027984 */ /* 0x006e640008000800 */
[----:B-1----:R-:W-:-:S05]  /*1070*/  LOP3.LUT R2, R2, 0x1800, RZ, 0xb8, !PT ;  /* 0x0000180002027812 */ /* 0x002fca00078eb8ff */
[----:B------:R2:W-:Y:S02]  /*1080*/  STS [UR16+0x8], R2 ;  /* 0x00000802ff007988 */ /* 0x0005e40008000810 */
.L_x_42:
[----:B------:R-:W-:Y:S05]  /*1090*/  @P2 BREAK B5 ;  /* 0x0000000000052942 */ /* 0x000fea0003800000 */
[----:B------:R-:W-:Y:S05]  /*10a0*/  @P2 BRA `(.L_x_44) ;  /* 0x0000000000242947 */ /* 0x000fea0003800000 */
[----:B-12---:R-:W1:Y:S01]  /*10b0*/  LDS R2, [UR16+0x8] ;  /* 0x00000810ff027984 */ /* 0x006e620008000800 */
[----:B------:R-:W-:-:S05]  /*10c0*/  IMAD.MOV.U32 R3, RZ, RZ, 0x6000 ;  /* 0x00006000ff037424 */ /* 0x000fca00078e00ff */
[----:B-1----:R-:W-:-:S04]  /*10d0*/  LOP3.LUT R2, R2, 0x6000, R3, 0xd8, !PT ;  /* 0x0000600002027812 */ /* 0x002fc800078ed803 */
[----:B------:R-:W-:-:S05]  /*10e0*/  LOP3.LUT R2, R2, 0x400000, RZ, 0xb8, !PT ;  /* 0x0040000002027812 */ /* 0x000fca00078eb8ff */
[----:B------:R1:W-:Y:S02]  /*10f0*/  STS [UR16+0x8], R2 ;  /* 0x00000802ff007988 */ /* 0x0003e40008000810 */
.L_x_43:
[----:B------:R-:W-:Y:S05]  /*1100*/  BSYNC B5 ;  /* 0x0000000000057941 */ /* 0x000fea0003800000 */
.L_x_40:
[----:B-12---:R-:W1:Y:S02]  /*1110*/  @!P2 LDS R2, [UR16+0x8] ;  /* 0x00000810ff02a984 */ /* 0x006e640008000800 */
[----:B-1----:R-:W-:-:S05]  /*1120*/  @!P2 LOP3.LUT R2, R2, 0x8000, RZ, 0xb8, !PT ;  /* 0x000080000202a812 */ /* 0x002fca00078eb8ff */
[----:B------:R1:W-:Y:S02]  /*1130*/  @!P2 STS [UR16+0x8], R2 ;  /* 0x00000802ff00a988 */ /* 0x0003e40008000810 */
.L_x_44:
[----:B------:R-:W-:Y:S05]  /*1140*/  BSYNC B4 ;  /* 0x0000000000047941 */ /* 0x000fea0003800000 */
.L_x_39:
[----:B------:R-:W-:Y:S05]  /*1150*/  WARPSYNC.ALL ;  /* 0x0000000000007948 */ /* 0x000fea0003800000 */
[----:B------:R-:W-:Y:S01]  /*1160*/  UIADD3 UR5, UR5, 0x100, URZ ;  /* 0x0000010005057890 */ /* 0x000fe2000fffe03f */
[----:B------:R-:W-:Y:S02]  /*1170*/  ISETP.GE.AND P1, PT, R8, 0x1, PT ;  /* 0x000000010800780c */ /* 0x000fe40003f26270 */
[----:B------:R-:W-:Y:S02]  /*1180*/  CS2R R24, SRZ ;  /* 0x0000000000187805 */ /* 0x000fe4000001ff00 */
[----:B------:R-:W-:Y:S01]  /*1190*/  CS2R R26, SRZ ;  /* 0x00000000001a7805 */ /* 0x000fe2000001ff00 */
[----:B------:R-:W-:Y:S01]  /*11a0*/  UIADD3 UR28, UP0, UR5, UR28, URZ ;  /* 0x0000001c051c7290 */ /* 0x000fe2000ff1e03f */
[----:B------:R-:W-:-:S02]  /*11b0*/  CS2R R28, SRZ ;  /* 0x00000000001c7805 */ /* 0x000fc4000001ff00 */
[----:B------:R-:W-:Y:S02]  /*11c0*/  CS2R R30, SRZ ;  /* 0x00000000001e7805 */ /* 0x000fe4000001ff00 */
[----:B------:R-:W-:Y:S01]  /*11d0*/  CS2R R32, SRZ ;  /* 0x0000000000207805 */ /* 0x000fe2000001ff00 */
[----:B------:R-:W-:Y:S01]  /*11e0*/  ULEA.HI.X.SX32 UR29, UR5, UR29, 0x1, UP0 ;  /* 0x0000001d051d7291 */ /* 0x000fe200080f0e3f */
[----:B------:R-:W-:Y:S01]  /*11f0*/  IMAD.MOV.U32 R34, RZ, RZ, RZ ;  /* 0x000000ffff227224 */ /* 0x000fe200078e00ff */
[----:B------:R-:W-:Y:S10]  /*1200*/  @P0 BRA `(.L_x_45) ;  /* 0x0000000000280947 */ /* 0x000ff40003800000 */
[----:B-12---:R-:W3:Y:S01]  /*1210*/  S2R R2, SR_LANEID ;  /* 0x0000000000027919 */ /* 0x006ee20000000000 */
[----:B------:R-:W-:Y:S05]  /*1220*/  WARPSYNC.ALL ;  /* 0x0000000000007948 */ /* 0x000fea0003800000 */
[----:B---34-:R-:W-:-:S05]  /*1230*/  IMAD.SHL.U32 R4, R2, 0x4, RZ ;  /* 0x0000000402047824 */ /* 0x018fca00078e00ff */
[----:B------:R-:W1:Y:S01]  /*1240*/  LDS R5, [R4+UR16] ;  /* 0x0000001004057984 */ /* 0x000e620008000800 */
[----:B------:R-:W-:-:S05]  /*1250*/  IADD3 R2, P3, R4, UR28, RZ ;  /* 0x0000001c04027c10 */ /* 0x000fca000ff7e0ff */
[----:B------:R-:W-:-:S05]  /*1260*/  IMAD.X R3, RZ, RZ, UR29, P3 ;  /* 0x0000001dff037e24 */ /* 0x000fca00098e06ff */
[----:B-1----:R1:W2:Y:S01]  /*1270*/  ATOMG.E.EXCH.STRONG.GPU PT, RZ, [R2], R5 ;  /* 0x0000000502ff73a8 */ /* 0x0022a200041ee100 */
[----:B------:R-:W-:-:S04]  /*1280*/  DEPBAR {5,4,3,2,1,0} ;  /* 0x0000003f0000791a */ /* 0x000fc80000000000 */
[----:B------:R1:W-:Y:S01]  /*1290*/  UTMACCTL.IV [UR28] ;  /* 0x000000001c0079b9 */ /* 0x0003e20008000000 */
[----:B------:R-:W-:Y:S01]  /*12a0*/  NOP ;  /* 0x0000000000007918 */ /* 0x000fe20000000000 */
.L_x_45:
[----:B------:R-:W-:Y:S05]  /*12b0*/  @P0 BRA `(.L_x_46) ;  /* 0x00000000000c0947 */ /* 0x000fea0003800000 */
[----:B------:R0:W-:Y:S01]  /*12c0*/  UTMACMDFLUSH ;  /* 0x00000000000079b7 */ /* 0x0001e20000000000 */
[----:B------:R-:W-:Y:S05]  /*12d0*/  @P0 BRA `(.L_x_46) ;  /* 0x0000000000040947 */ /* 0x000fea0003800000 */
[----:B------:R-:W-:-:S04]  /*12e0*/  DEPBAR.LE SB0, 0x0 ;  /* 0x000080000000791a */ /* 0x000fc80000000000 */
.L_x_46:
[----:B------:R-:W-:Y:S05]  /*12f0*/  WARPSYNC.ALL ;  /* 0x0000000000007948 */ /* 0x000fea0003800000 */
[----:B--2---:R-:W-:Y:S01]  /*1300*/  BAR.SYNC.DEFER_BLOCKING 0x0 ;  /* 0x0000000000007b1d */ /* 0x004fe20000010000 */
[----:B------:R-:W-:Y:S01]  /*1310*/  USHF.L.U32 UR15, UR30, 0x6, URZ ;  /* 0x000000061e0f7899 */ /* 0x000fe2000800063f */
[----:B------:R-:W-:Y:S01]  /*1320*/  IMAD.MOV.U32 R35, RZ, RZ, RZ ;  /* 0x000000ffff237224 */ /* 0x000fe200078e00ff */
[----:B------:R-:W-:Y:S02]  /*1330*/  CS2R R36, SRZ ;  /* 0x0000000000247805 */ /* 0x000fe4000001ff00 */
[----:B------:R-:W-:-:S02]  /*1340*/  CS2R R38, SRZ ;  /* 0x0000000000267805 */ /* 0x000fc4000001ff00 */
[----:B------:R-:W-:Y:S01]  /*1350*/  CS2R R40, SRZ ;  /* 0x0000000000287805 */ /* 0x000fe2000001ff00 */
[----:B------:R-:W-:Y:S01]  /*1360*/  VOTEU.ALL UP0, P2 ;  /* 0x00000000003f7886 */ /* 0x000fe20001000000 */
[----:B------:R-:W-:Y:S01]  /*1370*/  UMOV UR6, 0x1 ;  /* 0x0000000100067882 */ /* 0x000fe20000000000 */
[----:B------:R-:W-:Y:S01]  /*1380*/  VOTEU.ALL UP1, P2 ;  /* 0x00000000003f7886 */ /* 0x000fe20001020000 */
[----:B------:R-:W-:Y:S01]  /*1390*/  VOTEU.ALL UP2, P2 ;  /* 0x00000000003f7886 */ /* 0x000fe20001040000 */
[----:B------:R-:W-:Y:S01]  /*13a0*/  VOTEU.ALL UP3, P2 ;  /* 0x00000000003f7886 */ /* 0x000fe20001060000 */
[----:B------:R-:W-:-:S04]  /*13b0*/  @!UP0 UIADD3 UR8, -UR6, 0x100000, URZ ;  /* 0x0010000006088890 */ /* 0x000fc8000fffe13f */
[----:B------:R-:W-:Y:S02]  /*13c0*/  @!UP0 USHF.L.U32 UR9, UR8, 0xb, URZ ;  /* 0x0000000b08098899 */ /* 0x000fe4000800063f */
[----:B------:R-:W-:Y:S01]  /*13d0*/  @!UP0 USHF.L.U32 UR8, UR8, 0x1, URZ ;  /* 0x0000000108088899 */ /* 0x000fe2000800063f */
[----:B------:R-:W-:Y:S01]  /*13e0*/  CS2R R42, SRZ ;  /* 0x00000000002a7805 */ /* 0x000fe2000001ff00 */
        /* <DEDUP_REMOVED lines=12> */
[----:B------:R-:W-:Y:S01]  /*14b0*/  VOTEU.ALL UP0, P2 ;  /* 0x00000000003f7886 */ /* 0x000fe20001000000 */
[----:B------:R-:W-:Y:S02]  /*14c0*/  CS2R R50, SRZ ;  /* 0x0000000000327805 */ /* 0x000fe4000001ff00 */
[----:B------:R-:W-:Y:S02]  /*14d0*/  CS2R R52, SRZ ;  /* 0x0000000000347805 */ /* 0x000fe4000001ff00 */
[----:B------:R-:W-:Y:S01]  /*14e0*/  CS2R R54, SRZ ;  /* 0x0000000000367805 */ /* 0x000fe2000001ff00 */
[----:B------:R-:W2:Y:S02]  /*14f0*/  FENCE.VIEW.ASYNC.S ;  /* 0x00000000000073c6 */ /* 0x000ea40000000000 */
[----:B--2---:R-:W2:Y:S02]  /*1500*/  @!UP0 SYNCS.EXCH.64 URZ, [UR16+0x10000], UR8 ;  /* 0x01000008103f85b2 */ /* 0x004ea40008000100 */
[----:B--2---:R-:W-:Y:S06]  /*1510*/  BAR.SYNC.DEFER_BLOCKING 0x0 ;  /* 0x0000000000007b1d */ /* 0x004fec0000010000 */
[----:B------:R2:W4:Y:S02]  /*1520*/  @!UP1 SYNCS.EXCH.64 URZ, [UR16+0x10008], UR10 ;  /* 0x0100080a103f95b2 */ /* 0x0005240008000100 */
[----:B----4-:R-:W-:Y:S01]  /*1530*/  BAR.SYNC.DEFER_BLOCKING 0x0 ;  /* 0x0000000000007b1d */ /* 0x010fe20000010000 */
[----:B--2---:R-:W-:-:S05]  /*1540*/  USHF.L.U32 UR11, UR31, 0x6, URZ ;  /* 0x000000061f0b7899 */ /* 0x004fca000800063f */
[----:B------:R2:W4:Y:S02]  /*1550*/  @!UP2 SYNCS.EXCH.64 URZ, [UR16+0x10010], UR12 ;  /* 0x0100100c103fa5b2 */ /* 0x0005240008000100 */
[----:B----4-:R-:W-:Y:S06]  /*1560*/  BAR.SYNC.DEFER_BLOCKING 0x0 ;  /* 0x0000000000007b1d */ /* 0x010fec0000010000 */
[----:B------:R2:W4:Y:S01]  /*1570*/  @!UP3 SYNCS.EXCH.64 URZ, [UR16+0x10018], UR6 ;  /* 0x01001806103fb5b2 */ /* 0x0005220008000100 */
[----:B------:R-:W-:Y:S05]  /*1580*/  @!P1 BRA `(.L_x_47) ;  /* 0x0000000400449947 */ /* 0x000fea0003800000 */
[----:B------:R-:W-:Y:S02]  /*1590*/  CS2R R24, SRZ ;  /* 0x0000000000187805 */ /* 0x000fe4000001ff00 */
[----:B------:R-:W-:Y:S02]  /*15a0*/  CS2R R26, SRZ ;  /* 0x00000000001a7805 */ /* 0x000fe4000001ff00 */
[----:B------:R-:W-:Y:S02]  /*15b0*/  CS2R R28, SRZ ;  /* 0x00000000001c7805 */ /* 0x000fe4000001ff00 */
[----:B------:R-:W-:Y:S02]  /*15c0*/  CS2R R30, SRZ ;  /* 0x00000000001e7805 */ /* 0x000fe4000001ff00 */
[----:B------:R-:W-:Y:S02]  /*15d0*/  CS2R R32, SRZ ;  /* 0x0000000000207805 */ /* 0x000fe4000001ff00 */
[----:B------:R-:W-:-:S02]  /*15e0*/  CS2R R34, SRZ ;  /* 0x0000000000227805 */ /* 0x000fc4000001ff00 */
        /* <DEDUP_REMOVED lines=9> */
[----:B------:R-:W-:Y:S01]  /*1680*/  CS2R R54, SRZ ;  /* 0x0000000000367805 */ /* 0x000fe2000001ff00 */
[----:B------:R-:W-:Y:S01]  /*1690*/  UMOV UR5, URZ ;  /* 0x0000003f00057c82 */ /* 0x000fe20008000000 */
[----:B------:R-:W-:-:S05]  /*16a0*/  UMOV UR10, URZ ;  /* 0x0000003f000a7c82 */ /* 0x000fca0008000000 */
.L_x_49:
[----:B----4-:R-:W-:Y:S01]  /*16b0*/  BAR.SYNC.DEFER_BLOCKING 0x0 ;  /* 0x0000000000007b1d */ /* 0x010fe20000010000 */
[----:B------:R-:W-:Y:S01]  /*16c0*/  ULEA UR17, UR5, UR16, 0x3 ;  /* 0x0000001005117291 */ /* 0x000fe2000f8e183f */
[----:B-1----:R-:W-:Y:S01]  /*16d0*/  @!P2 IMAD.MOV.U32 R2, RZ, RZ, 0x4000 ;  /* 0x00004000ff02a424 */ /* 0x002fe200078e00ff */
[----:B------:R-:W-:Y:S01]  /*16e0*/  ELECT P0, URZ, PT ;  /* 0x00000000003f782f */ /* 0x000fe20003800000 */
[----:B------:R-:W-:-:S03]  /*16f0*/  ULEA UR8, UR5, UR16, 0xd ;  /* 0x0000001005087291 */ /* 0x000fc6000f8e683f */
[----:B------:R-:W-:Y:S02]  /*1700*/  ISETP.LT.U32.AND P0, PT, R6, 0x20, P0 ;  /* 0x000000200600780c */ /* 0x000fe40000701070 */
[----:B------:R-:W-:Y:S01]  /*1710*/  ELECT P1, URZ, PT ;  /* 0x00000000003f782f */ /* 0x000fe20003820000 */
[----:B--2---:R-:W-:-:S03]  /*1720*/  UIADD3 UR12, UR8, 0x8000, URZ ;  /* 0x00008000080c7890 */ /* 0x004fc6000fffe03f */
[----:B------:R-:W-:Y:S01]  /*1730*/  ISETP.LT.U32.AND P1, PT, R6, 0x20, P1 ;  /* 0x000000200600780c */ /* 0x000fe20000f21070 */
[----:B------:R-:W-:-:S06]  /*1740*/  UMOV UR14, UR10 ;  /* 0x0000000a000e7c82 */ /* 0x000fcc0008000000 */
[----:B------:R-:W-:Y:S01]  /*1750*/  VOTEU.ANY UP0, P0 ;  /* 0x00000000003f7886 */ /* 0x000fe20000000100 */
[----:B------:R-:W-:Y:S01]  /*1760*/  VOTEU.ANY UP2, P0 ;  /* 0x00000000003f7886 */ /* 0x000fe20000040100 */
[----:B------:R1:W-:Y:S01]  /*1770*/  @!P2 SYNCS.ARRIVE.TRANS64 RZ, [UR17+0x10000], R2 ;  /* 0x01000002ffffa9a7 */ /* 0x0003e20008000011 */
[----:B------:R2:W-:Y:S06]  /*1780*/  MEMBAR.ALL.CTA ;  /* 0x0000000000007992 */ /* 0x0005ec0000008000 */
[----:B--2---:R-:W2:Y:S01]  /*1790*/  FENCE.VIEW.ASYNC.S ;  /* 0x00000000000073c6 */ /* 0x004ea20000000000 */
[----:B------:R-:W-:Y:S01]  /*17a0*/  @UP0 UIADD3 UR9, UR17, 0x10000, URZ ;  /* 0x0001000011090890 */ /* 0x000fe2000fffe03f */
[----:B------:R-:W-:Y:S01]  /*17b0*/  @UP0 UMOV UR6, UR24 ;  /* 0x0000001800060c82 */ /* 0x000fe20008000000 */
[----:B------:R-:W-:Y:S01]  /*17c0*/  @UP0 UMOV UR7, UR25 ;  /* 0x0000001900070c82 */ /* 0x000fe20008000000 */
[----:B--2---:R-:W-:Y:S01]  /*17d0*/  VOTEU.ANY UP1, P1 ;  /* 0x00000000003f7886 */ /* 0x004fe20000820100 */
[----:B------:R-:W-:Y:S01]  /*17e0*/  VOTEU.ANY UP3, P1 ;  /* 0x00000000003f7886 */ /* 0x000fe20000860100 */
[----:B-1----:R-:W-:-:S03]  /*17f0*/  IMAD.U32 R2, RZ, RZ, UR4 ;  /* 0x00000004ff027e24 */ /* 0x002fc6000f8e00ff */
[----:B------:R-:W-:Y:S01]  /*1800*/  @UP1 UIADD3 UR13, UR17, 0x10000, URZ ;  /* 0x00010000110d1890 */ /* 0x000fe2000fffe03f */
[----:B------:R-:W-:Y:S01]  /*1810*/  @UP1 UMOV UR18, UR26 ;  /* 0x0000001a00121c82 */ /* 0x000fe20008000000 */
[----:B------:R-:W-:Y:S01]  /*1820*/  @UP1 UMOV UR19, UR27 ;  /* 0x0000001b00131c82 */ /* 0x000fe20008000000 */
[----:B------:R-:W-:Y:S01]  /*1830*/  SHF.L.U32 R2, R2, 0x1f, RZ ;  /* 0x0000001f02027819 */ /* 0x000fe200000006ff */
[----:B------:R-:W-:Y:S06]  /*1840*/  BAR.SYNC.DEFER_BLOCKING 0x0 ;  /* 0x0000000000007b1d */ /* 0x000fec0000010000 */
[----:B------:R1:W-:Y:S02]  /*1850*/  @UP2 UTMALDG.2D [UR8], [UR6] ;  /* 0x00000008060025b4 */ /* 0x0003e40008008000 */
[----:B------:R-:W-:Y:S06]  /*1860*/  BAR.SYNC.DEFER_BLOCKING 0x0 ;  /* 0x0000000000007b1d */ /* 0x000fec0000010000 */
[----:B------:R1:W-:Y:S02]  /*1870*/  @UP3 UTMALDG.2D [UR12], [UR18] ;  /* 0x0000000c120035b4 */ /* 0x0003e40008008000 */
[----:B------:R-:W-:Y:S06]  /*1880*/  BAR.SYNC.DEFER_BLOCKING 0x0 ;  /* 0x0000000000007b1d */ /* 0x000fec0000010000 */
[----:B------:R-:W2:Y:S02]  /*1890*/  SYNCS.PHASECHK.TRANS64.TRYWAIT P0, [UR17+0x10000], R2 ;  /* 0x01000002ff0075a7 */ /* 0x000ea40008000151 */
[----:B-12---:R-:W-:Y:S05]  /*18a0*/  @!P0 BRA `(.L_x_48) ;  /* 0x00000004006c8947 */ /* 0x006fea0003800000 */
.L_x_50:
[----:B------:R-:W-:Y:S01]  /*18b0*/  USHF.R.U32.HI UR20, URZ, 0x4, UR8 ;  /* 0x000000043f147899 */ /* 0x000fe20008011608 */
[----:B------:R-:W-:Y:S02]  /*18c0*/  WARPGROUP.DEPBAR.LE gsb0, 0x0 ;  /* 0x00008000000079c5 */ /* 0x000fe40000010000 */
[----:B------:R-:W-:Y:S01]  /*18d0*/  USHF.R.U32.HI UR22, URZ, 0x4, UR12 ;  /* 0x000000043f167899 */ /* 0x000fe2000801160c */
[----:B------:R-:W-:Y:S01]  /*18e0*/  WARPGROUP.ARRIVE ;  /* 0x00000000000079c5 */ /* 0x000fe20000000000 */
[----:B------:R-:W-:Y:S01]  /*18f0*/  USGXT.U32 UR20, UR20, 0xe ;  /* 0x0000000e1414789a */ /* 0x000fe20008000000 */
[----:B------:R-:W1:Y:S01]  /*1900*/  LDC R2, c[0x0][0x230] ;  /* 0x00008c00ff027b82 */ /* 0x000e620000000800 */
[----:B------:R-:W-:Y:S01]  /*1910*/  USGXT.U32 UR22, UR22, 0xe ;  /* 0x0000000e1616789a */ /* 0x000fe20008000000 */
[----:B------:R-:W-:Y:S01]  /*1920*/  UMOV UR21, 0x40000040 ;  /* 0x4000004000157882 */ /* 0x000fe20000000000 */
[----:B------:R-:W-:Y:S01]  /*1930*/  UMOV UR23, 0x40000040 ;  /* 0x4000004000177882 */ /* 0x000fe20000000000 */
[----:B------:R-:W-:Y:S01]  /*1940*/  UMOV UR6, URZ ;  /* 0x0000003f00067c82 */ /* 0x000fe20008000000 */
[----:B------:R-:W-:Y:S01]  /*1950*/  UMOV UR7, URZ ;  /* 0x0000003f00077c82 */ /* 0x000fe20008000000 */
[----:B------:R-:W-:-:S02]  /*1960*/  UIADD3 UR10, UR10, 0x40, URZ ;  /* 0x000000400a0a7890 */ /* 0x000fc4000fffe03f */
[----:B------:R-:W-:Y:S02]  /*1970*/  UIADD3 UR5, UR5, 0x1, URZ ;  /* 0x0000000105057890 */ /* 0x000fe4000fffe03f */
[----:B------:R-:W-:Y:S01]  /*1980*/  HGMMA.64x64x16.F32.BF16 R24, gdesc[UR20], R24 ;  /* 0x00e00000141879f0 */ /* 0x000fe20008701818 */
[----:B------:R-:W-:Y:S02]  /*1990*/  UIADD3 UR20, UP0, UR20, 0x2, URZ ;  /* 0x0000000214147890 */ /* 0x000fe4000ff1e03f */
[----:B------:R-:W-:Y:S02]  /*19a0*/  UIADD3 UR22, UP1, UR22, 0x2, URZ ;  /* 0x0000000216167890 */ /* 0x000fe4000ff3e03f */
[----:B------:R-:W-:Y:S02]  /*19b0*/  UIADD3.X UR21, UR6, 0x40000040, URZ, UP0, !UPT ;  /* 0x4000004006157890 */ /* 0x000fe400087fe43f */
[----:B------:R-:W-:Y:S02]  /*19c0*/  UIADD3.X UR23, UR7, 0x40000040, URZ, UP1, !UPT ;  /* 0x4000004007177890 */ /* 0x000fe40008ffe43f */
[----:B------:R-:W-:-:S02]  /*19d0*/  UIADD3.64 UR32, UR20, 0x2, URZ ;  /* 0x0000000214207897 */ /* 0x000fc4000fffe03f */
[----:B------:R-:W-:Y:S02]  /*19e0*/  UIADD3.64 UR34, UR22, 0x2, URZ ;  /* 0x0000000216227897 */ /* 0x000fe4000fffe03f */
[----:B------:R-:W-:Y:S01]  /*19f0*/  UISETP.NE.U32.AND UP0, UPT, UR5, 0x4, UPT ;  /* 0x000000040500788c */ /* 0x000fe2000bf05070 */
[----:B-1----:R-:W-:-:S03]  /*1a00*/  ISETP.LE.AND P0, PT, R2, UR10, PT ;  /* 0x0000000a02007c0c */ /* 0x002fc6000bf03270 */
[----:B------:R-:W-:Y:S02]  /*1a10*/  USEL UR6, URZ, 0x1, UP0 ;  /* 0x000000013f067887 */ /* 0x000fe40008000000 */
[----:B------:R-:W-:Y:S02]  /*1a20*/  USEL UR5, UR5, URZ, UP0 ;  /* 0x0000003f05057287 */ /* 0x000fe40008000000 */
[----:B------:R-:W-:Y:S01]  /*1a30*/  ULOP3.LUT UR4, UR4, UR6, URZ, 0x3c, !UPT ;  /* 0x0000000604047292 */ /* 0x000fe2000f8e3c3f */
[----:B------:R-:W-:Y:S01]  /*1a40*/  HGMMA.64x64x16.F32.BF16 R24, gdesc[UR20], R24 ;  /* 0x00e00000141879f0 */ /* 0x000fe20008701818 */
[----:B------:R-:W-:Y:S02]  /*1a50*/  UIADD3.64 UR20, UR20, 0x4, URZ ;  /* 0x0000000414147897 */ /* 0x000fe4000fffe03f */
[----:B------:R-:W-:Y:S01]  /*1a60*/  UIADD3.64 UR22, UR22, 0x4, URZ ;  /* 0x0000000416167897 */ /* 0x000fe2000fffe03f */
[----:B------:R-:W-:Y:S08]  /*1a70*/  HGMMA.64x64x16.F32.BF16 R24, gdesc[UR32], R24 ;  /* 0x00e00000201879f0 */ /* 0x000ff00008701818 */
[----:B------:R-:W-:Y:S01]  /*1a80*/  HGMMA.64x64x16.F32.BF16 R24, gdesc[UR20], R24, gsb0 ;  /* 0x00e00000141879f0 */ /* 0x000fe20008001818 */
[----:B------:R-:W-:Y:S05]  /*1a90*/  @!P0 BRA `(.L_x_49) ;  /* 0xfffffffc00048947 */ /* 0x000fea000383ffff */
.L_x_47:
[----:B------:R-:W-:Y:S02]  /*1aa0*/  WARPGROUP.DEPBAR.LE gsb0, 0x0 ;  /* 0x00008000000079c5 */ /* 0x000fe40000010000 */
[----:B----4-:R-:W-:Y:S01]  /*1ab0*/  BAR.SYNC.DEFER_BLOCKING 0x0 ;  /* 0x0000000000007b1d */ /* 0x010fe20000010000 */
[C---:B-1----:R-:W-:Y:S01]  /*1ac0*/  IMAD.SHL.U32 R2, R0.reuse, 0x80, RZ ;  /* 0x0000008000027824 */ /* 0x042fe200078e00ff */
[----:B------:R-:W-:Y:S01]  /*1ad0*/  F2FP.BF16.F32.PACK_AB R24, R25, R24 ;  /* 0x000000181918723e */ /* 0x000fe200000010ff */
[----:B------:R-:W-:Y:S01]  /*1ae0*/  IMAD.SHL.U32 R3, R0, 0x40, RZ ;  /* 0x0000004000037824 */ /* 0x000fe200078e00ff */
[----:B------:R-:W-:Y:S02]  /*1af0*/  F2FP.BF16.F32.PACK_AB R25, R27, R26 ;  /* 0x0000001a1b19723e */ /* 0x000fe400000010ff */
[----:B------:R-:W-:Y:S02]  /*1b00*/  ELECT P0, URZ, PT ;  /* 0x00000000003f782f */ /* 0x000fe40003800000 */
[----:B------:R-:W-:Y:S01]  /*1b10*/  LOP3.LUT R2, R2, 0x780, RZ, 0xc0, !PT ;  /* 0x0000078002027812 */ /* 0x000fe200078ec0ff */
[----:B------:R-:W-:Y:S01]  /*1b20*/  UMOV UR17, UR15 ;  /* 0x0000000f00117c82 */ /* 0x000fe20008000000 */
[----:B------:R-:W-:Y:S01]  /*1b30*/  F2FP.BF16.F32.PACK_AB R32, R33, R32 ;  /* 0x000000202120723e */ /* 0x000fe200000010ff */
[----:B------:R-:W-:Y:S01]  /*1b40*/  UMOV UR18, UR11 ;  /* 0x0000000b00127c82 */ /* 0x000fe20008000000 */
[----:B---3--:R-:W-:Y:S01]  /*1b50*/  LOP3.LUT R4, R2, 0x1800, R3, 0xf8, !PT ;  /* 0x0000180002047812 */ /* 0x008fe200078ef803 */
[----:B------:R-:W-:Y:S01]  /*1b60*/  IMAD.SHL.U32 R2, R0, 0x10, RZ ;  /* 0x0000001000027824 */ /* 0x000fe200078e00ff */
[----:B------:R-:W-:-:S02]  /*1b70*/  F2FP.BF16.F32.PACK_AB R26, R29, R28 ;  /* 0x0000001c1d1a723e */ /* 0x000fc400000010ff */
[----:B------:R-:W-:Y:S02]  /*1b80*/  F2FP.BF16.F32.PACK_AB R27, R31, R30 ;  /* 0x0000001e1f1b723e */ /* 0x000fe400000010ff */
[----:B------:R-:W-:Y:S02]  /*1b90*/  LOP3.LUT R3, R2, 0x70, RZ, 0xc0, !PT ;  /* 0x0000007002037812 */ /* 0x000fe400078ec0ff */
[----:B------:R-:W-:Y:S02]  /*1ba0*/  F2FP.BF16.F32.PACK_AB R33, R35, R34 ;  /* 0x000000222321723e */ /* 0x000fe400000010ff */
[----:B------:R-:W-:Y:S02]  /*1bb0*/  LOP3.LUT R3, R3, 0x10, R0, 0x78, !PT ;  /* 0x0000001003037812 */ /* 0x000fe400078e7800 */
[----:B------:R-:W-:Y:S01]  /*1bc0*/  F2FP.BF16.F32.PACK_AB R40, R41, R40 ;  /* 0x000000282928723e */ /* 0x000fe200000010ff */
[----:B------:R-:W1:Y:S02]  /*1bd0*/  @!P2 SYNCS.CCTL.IV [UR16+0x10000] ;  /* 0x01000000ff00a9b1 */ /* 0x000e640008000010 */
[----:B-1----:R-:W-:Y:S01]  /*1be0*/  BAR.SYNC.DEFER_BLOCKING 0x0 ;  /* 0x0000000000007b1d */ /* 0x002fe20000010000 */
[----:B------:R-:W-:-:S02]  /*1bf0*/  LOP3.LUT R3, R4, R3, RZ, 0xfc, !PT ;  /* 0x0000000304037212 */ /* 0x000fc400078efcff */
[----:B------:R-:W-:Y:S02]  /*1c00*/  F2FP.BF16.F32.PACK_AB R34, R37, R36 ;  /* 0x000000242522723e */ /* 0x000fe400000010ff */
[C---:B------:R-:W-:Y:S01]  /*1c10*/  LOP3.LUT R2, R3.reuse, 0x20, RZ, 0x3c, !PT ;  /* 0x0000002003027812 */ /* 0x040fe200078e3cff */
[C---:B------:R-:W-:Y:S01]  /*1c20*/  VIADD R0, R3.reuse, UR16 ;  /* 0x0000001003007c36 */ /* 0x040fe20008000000 */
[C---:B------:R-:W-:Y:S02]  /*1c30*/  LOP3.LUT R4, R3.reuse, 0x40, RZ, 0x3c, !PT ;  /* 0x0000004003047812 */ /* 0x040fe400078e3cff */
[----:B------:R-:W-:Y:S01]  /*1c40*/  LOP3.LUT R3, R3, 0x60, RZ, 0x3c, !PT ;  /* 0x0000006003037812 */ /* 0x000fe200078e3cff */
[----:B------:R-:W-:Y:S01]  /*1c50*/  VIADD R2, R2, UR16 ;  /* 0x0000001002027c36 */ /* 0x000fe20008000000 */
[----:B------:R-:W-:Y:S01]  /*1c60*/  F2FP.BF16.F32.PACK_AB R35, R39, R38 ;  /* 0x000000262723723e */ /* 0x000fe200000010ff */
[----:B------:R-:W-:Y:S01]  /*1c70*/  VIADD R4, R4, UR16 ;  /* 0x0000001004047c36 */ /* 0x000fe20008000000 */
[----:B------:R-:W-:Y:S01]  /*1c80*/  F2FP.BF16.F32.PACK_AB R41, R43, R42 ;  /* 0x0000002a2b29723e */ /* 0x000fe200000010ff */
[----:B------:R-:W-:Y:S01]  /*1c90*/  VIADD R3, R3, UR16 ;  /* 0x0000001003037c36 */ /* 0x000fe20008000000 */
[----:B------:R-:W-:-:S02]  /*1ca0*/  F2FP.BF16.F32.PACK_AB R48, R49, R48 ;  /* 0x000000303130723e */ /* 0x000fc400000010ff */
[----:B------:R-:W-:Y:S02]  /*1cb0*/  F2FP.BF16.F32.PACK_AB R42, R45, R44 ;  /* 0x0000002c2d2a723e */ /* 0x000fe400000010ff */
[----:B------:R-:W-:Y:S02]  /*1cc0*/  F2FP.BF16.F32.PACK_AB R43, R47, R46 ;  /* 0x0000002e2f2b723e */ /* 0x000fe400000010ff */
[----:B------:R-:W-:Y:S02]  /*1cd0*/  F2FP.BF16.F32.PACK_AB R49, R51, R50 ;  /* 0x000000323331723e */ /* 0x000fe400000010ff */
[----:B------:R-:W-:Y:S01]  /*1ce0*/  F2FP.BF16.F32.PACK_AB R50, R53, R52 ;  /* 0x000000343532723e */ /* 0x000fe200000010ff */
[----:B------:R-:W1:Y:S02]  /*1cf0*/  @!P2 SYNCS.CCTL.IV [UR16+0x10008] ;  /* 0x01000800ff00a9b1 */ /* 0x000e640008000010 */
[----:B-1----:R-:W-:Y:S01]  /*1d00*/  BAR.SYNC.DEFER_BLOCKING 0x0 ;  /* 0x0000000000007b1d */ /* 0x002fe20000010000 */
[----:B------:R-:W-:-:S02]  /*1d10*/  F2FP.BF16.F32.PACK_AB R51, R55, R54 ;  /* 0x000000363733723e */ /* 0x000fc400000010ff */
[----:B------:R-:W-:-:S13]  /*1d20*/  ISETP.LT.U32.AND P0, PT, R6, 0x20, P0 ;  /* 0x000000200600780c */ /* 0x000fda0000701070 */
[----:B------:R-:W-:Y:S01]  /*1d30*/  VOTEU.ANY UP0, P0 ;  /* 0x00000000003f7886 */ /* 0x000fe20000000100 */
[----:B------:R-:W-:-:S04]  /*1d40*/  VOTEU.ANY UP1, P0 ;  /* 0x00000000003f7886 */ /* 0x000fc80000020100 */
[----:B--2---:R-:W-:Y:S01]  /*1d50*/  @UP0 UMOV UR6, UR28 ;  /* 0x0000001c00060c82 */ /* 0x004fe20008000000 */
[----:B------:R-:W-:Y:S01]  /*1d60*/  @UP0 UMOV UR7, UR29 ;  /* 0x0000001d00070c82 */ /* 0x000fe20008000000 */
[----:B------:R-:W1:Y:S02]  /*1d70*/  @!P2 SYNCS.CCTL.IV [UR16+0x10010] ;  /* 0x01001000ff00a9b1 */ /* 0x000e640008000010 */
[----:B-1----:R-:W-:Y:S06]  /*1d80*/  BAR.SYNC.DEFER_BLOCKING 0x0 ;  /* 0x0000000000007b1d */ /* 0x002fec0000010000 */
[----:B------:R-:W1:Y:S02]  /*1d90*/  @!P2 SYNCS.CCTL.IV [UR16+0x10018] ;  /* 0x01001800ff00a9b1 */ /* 0x000e640008000010 */
[----:B-1----:R-:W-:Y:S04]  /*1da0*/  STSM.16.M88.4 [R0], R24 ;  /* 0x0000001800007844 */ /* 0x002fe80000000200 */
[----:B------:R-:W-:Y:S04]  /*1db0*/  STSM.16.M88.4 [R2], R32 ;  /* 0x0000002002007844 */ /* 0x000fe80000000200 */
[----:B------:R-:W-:Y:S04]  /*1dc0*/  STSM.16.M88.4 [R4], R40 ;  /* 0x0000002804007844 */ /* 0x000fe80000000200 */
[----:B------:R-:W-:Y:S01]  /*1dd0*/  STSM.16.M88.4 [R3], R48 ;  /* 0x0000003003007844 */ /* 0x000fe20000000200 */
[----:B------:R1:W-:Y:S06]  /*1de0*/  MEMBAR.ALL.CTA ;  /* 0x0000000000007992 */ /* 0x0003ec0000008000 */
[----:B-1----:R-:W1:Y:S02]  /*1df0*/  FENCE.VIEW.ASYNC.S ;  /* 0x00000000000073c6 */ /* 0x002e640000000000 */
[----:B-1----:R-:W-:Y:S06]  /*1e00*/  BAR.SYNC.DEFER_BLOCKING 0x0 ;  /* 0x0000000000007b1d */ /* 0x002fec0000010000 */
[----:B------:R1:W-:Y:S01]  /*1e10*/  @UP1 UTMASTG.2D [UR16], [UR6] ;  /* 0x00000010060013b5 */ /* 0x0003e20008008000 */
[----:B------:R0:W-:Y:S01]  /*1e20*/  UTMACMDFLUSH ;  /* 0x00000000000079b7 */ /* 0x0001e20000000000 */
[----:B------:R-:W-:-:S04]  /*1e30*/  DEPBAR.LE SB0, 0x0 ;  /* 0x000080000000791a */ /* 0x000fc80000000000 */
[----:B------:R-:W-:Y:S06]  /*1e40*/  BAR.SYNC.DEFER_BLOCKING 0x0 ;  /* 0x0000000000007b1d */ /* 0x000fec0000010000 */
[----:B-1----:R-:W-:Y:S05]  /*1e50*/  EXIT ;  /* 0x000000000000794d */ /* 0x002fea0003800000 */
.L_x_48:
[----:B------:R-:W1:Y:S02]  /*1e60*/  SYNCS.PHASECHK.TRANS64.TRYWAIT P0, [UR17+0x10000], R2 ;  /* 0x01000002ff0075a7 */ /* 0x000e640008000151 */
[----:B-1----:R-:W-:Y:S05]  /*1e70*/  @!P0 BRA `(.L_x_48) ;  /* 0xfffffffc00f88947 */ /* 0x002fea000383ffff */
[----:B------:R-:W-:Y:S05]  /*1e80*/  BRA `(.L_x_50) ;  /* 0xfffffff800887947 */ /* 0x000fea000383ffff */
.L_x_51:
[----:B------:R-:W-:-:S00]  /*1e90*/  BRA `(.L_x_51) ;  /* 0xfffffffc00fc7947 */ /* 0x000fc0000383ffff */
[----:B------:R-:W-:-:S00]  /*1ea0*/  NOP ;  /* 0x0000000000007918 */ /* 0x000fc00000000000 */
        /* <DEDUP_REMOVED lines=13> */
.L_x_52:


//--------------------- .nv.shared.gluon_wgmma    --------------------------
	.section	.nv.shared.gluon_wgmma,"aw",@nobits
	.sectionflags	@""
	.align	16
	.zero		1024


//--------------------- .nv.shared.reserved.0     --------------------------
	.section	.nv.shared.reserved.0,"aw",@nobits
	.weak		__nv_reservedSMEM_offset_0_alias
	.size		__nv_reservedSMEM_offset_0_alias, 0, 0
	.other		__nv_reservedSMEM_offset_0_alias,@"STO_CUDA_RESERVED_SHARED STV_DEFAULT"
__nv_reservedSMEM_offset_0_alias:
	.zero		0


//--------------------- .nv.constant0.gluon_wgmma --------------------------
	.section	.nv.constant0.gluon_wgmma,"a",@progbits
	.sectionflags	@""
	.align	4
.nv.constant0.gluon_wgmma:
	.zero		608


//--------------------- SYMBOLS --------------------------

	.type		.nv.reservedSmem.offset0,@object
	.size		.nv.reservedSmem.offset0,0x4
